	.headerflags	@"EF_CUDA_TEXMODE_UNIFIED EF_CUDA_64BIT_ADDRESS EF_CUDA_ACCELERATORS EF_CUDA_SM90 EF_CUDA_VIRTUAL_SM(EF_CUDA_SM90)"
	.elftype	@"ET_EXEC"


//--------------------- .nv.info                  --------------------------
	.section	.nv.info,"",@"SHT_CUDA_INFO"
	.align	4


	//----- nvinfo : EIATTR_REGCOUNT
	.align		4
        /*0000*/ 	.byte	0x04, 0x2f
        /*0002*/ 	.short	(.L_3 - .L_2)
	.align		4
.L_2:
        /*0004*/ 	.word	index@(triton_poi_fused_cat_32)
        /*0008*/ 	.word	0x00000048


	//----- nvinfo : EIATTR_MIN_STACK_SIZE
	.align		4
.L_3:
        /*000c*/ 	.byte	0x04, 0x12
        /*000e*/ 	.short	(.L_5 - .L_4)
	.align		4
.L_4:
        /*0010*/ 	.word	index@(triton_poi_fused_cat_32)
        /*0014*/ 	.word	0x00000008


	//----- nvinfo : EIATTR_FRAME_SIZE
	.align		4
.L_5:
        /*0018*/ 	.byte	0x04, 0x11
        /*001a*/ 	.short	(.L_7 - .L_6)
	.align		4
.L_6:
        /*001c*/ 	.word	index@(triton_poi_fused_cat_32)
        /*0020*/ 	.word	0x00000008


	//----- nvinfo : EIATTR_MIN_STACK_SIZE
	.align		4
.L_7:
        /*0024*/ 	.byte	0x04, 0x12
        /*0026*/ 	.short	(.L_9 - .L_8)
	.align		4
.L_8:
        /*0028*/ 	.word	index@(triton_poi_fused_cat_32)
        /*002c*/ 	.word	0x00000008
.L_9:


//--------------------- .nv.info.triton_poi_fused_cat_32 --------------------------
	.section	.nv.info.triton_poi_fused_cat_32,"",@"SHT_CUDA_INFO"
	.sectionflags	@""
	.align	4


	//----- nvinfo : EIATTR_CUDA_API_VERSION
	.align		4
        /*0000*/ 	.byte	0x04, 0x37
        /*0002*/ 	.short	(.L_11 - .L_10)
.L_10:
        /*0004*/ 	.word	0x0000007c


	//----- nvinfo : EIATTR_KPARAM_INFO
	.align		4
.L_11:
        /*0008*/ 	.byte	0x04, 0x17
        /*000a*/ 	.short	(.L_13 - .L_12)
.L_12:
        /*000c*/ 	.word	0x00000000
        /*0010*/ 	.short	0x0015
        /*0012*/ 	.short	0x00a8
        /*0014*/ 	.byte	0x00, 0xf0, 0x11, 0x00


	//----- nvinfo : EIATTR_KPARAM_INFO
	.align		4
.L_13:
        /*0018*/ 	.byte	0x04, 0x17
        /*001a*/ 	.short	(.L_15 - .L_14)
.L_14:
        /*001c*/ 	.word	0x00000000
        /*0020*/ 	.short	0x0014
        /*0022*/ 	.short	0x00a0
        /*0024*/ 	.byte	0x00, 0xf4, 0x21, 0x00


	//----- nvinfo : EIATTR_KPARAM_INFO
	.align		4
.L_15:
        /*0028*/ 	.byte	0x04, 0x17
        /*002a*/ 	.short	(.L_17 - .L_16)
.L_16:
        /*002c*/ 	.word	0x00000000
        /*0030*/ 	.short	0x0013
        /*0032*/ 	.short	0x0098
        /*0034*/ 	.byte	0x00, 0xf4, 0x21, 0x00


	//----- nvinfo : EIATTR_KPARAM_INFO
	.align		4
.L_17:
        /*0038*/ 	.byte	0x04, 0x17
        /*003a*/ 	.short	(.L_19 - .L_18)
.L_18:
        /*003c*/ 	.word	0x00000000
        /*0040*/ 	.short	0x0012
        /*0042*/ 	.short	0x0090
        /*0044*/ 	.byte	0x00, 0xf4, 0x21, 0x00


	//----- nvinfo : EIATTR_KPARAM_INFO
	.align		4
.L_19:
        /*0048*/ 	.byte	0x04, 0x17
        /*004a*/ 	.short	(.L_21 - .L_20)
.L_20:
        /*004c*/ 	.word	0x00000000
        /*0050*/ 	.short	0x0011
        /*0052*/ 	.short	0x0088
        /*0054*/ 	.byte	0x00, 0xf4, 0x21, 0x00


	//----- nvinfo : EIATTR_KPARAM_INFO
	.align		4
.L_21:
        /*0058*/ 	.byte	0x04, 0x17
        /*005a*/ 	.short	(.L_23 - .L_22)
.L_22:
        /*005c*/ 	.word	0x00000000
        /*0060*/ 	.short	0x0010
        /*0062*/ 	.short	0x0080
        /*0064*/ 	.byte	0x00, 0xf4, 0x21, 0x00


	//----- nvinfo : EIATTR_KPARAM_INFO
	.align		4
.L_23:
        /*0068*/ 	.byte	0x04, 0x17
        /*006a*/ 	.short	(.L_25 - .L_24)
.L_24:
        /*006c*/ 	.word	0x00000000
        /*0070*/ 	.short	0x000f
        /*0072*/ 	.short	0x0078
        /*0074*/ 	.byte	0x00, 0xf4, 0x21, 0x00


	//----- nvinfo : EIATTR_KPARAM_INFO
	.align		4
.L_25:
        /*0078*/ 	.byte	0x04, 0x17
        /*007a*/ 	.short	(.L_27 - .L_26)
.L_26:
        /*007c*/ 	.word	0x00000000
        /*0080*/ 	.short	0x000e
        /*0082*/ 	.short	0x0070
        /*0084*/ 	.byte	0x00, 0xf4, 0x21, 0x00


	//----- nvinfo : EIATTR_KPARAM_INFO
	.align		4
.L_27:
        /*0088*/ 	.byte	0x04, 0x17
        /*008a*/ 	.short	(.L_29 - .L_28)
.L_28:
        /*008c*/ 	.word	0x00000000
        /*0090*/ 	.short	0x000d
        /*0092*/ 	.short	0x0068
        /*0094*/ 	.byte	0x00, 0xf4, 0x21, 0x00


	//----- nvinfo : EIATTR_KPARAM_INFO
	.align		4
.L_29:
        /*0098*/ 	.byte	0x04, 0x17
        /*009a*/ 	.short	(.L_31 - .L_30)
.L_30:
        /*009c*/ 	.word	0x00000000
        /*00a0*/ 	.short	0x000c
        /*00a2*/ 	.short	0x0060
        /*00a4*/ 	.byte	0x00, 0xf4, 0x21, 0x00


	//----- nvinfo : EIATTR_KPARAM_INFO
	.align		4
.L_31:
        /*00a8*/ 	.byte	0x04, 0x17
        /*00aa*/ 	.short	(.L_33 - .L_32)
.L_32:
        /*00ac*/ 	.word	0x00000000
        /*00b0*/ 	.short	0x000b
        /*00b2*/ 	.short	0x0058
        /*00b4*/ 	.byte	0x00, 0xf4, 0x21, 0x00


	//----- nvinfo : EIATTR_KPARAM_INFO
	.align		4
.L_33:
        /*00b8*/ 	.byte	0x04, 0x17
        /*00ba*/ 	.short	(.L_35 - .L_34)
.L_34:
        /*00bc*/ 	.word	0x00000000
        /*00c0*/ 	.short	0x000a
        /*00c2*/ 	.short	0x0050
        /*00c4*/ 	.byte	0x00, 0xf4, 0x21, 0x00


	//----- nvinfo : EIATTR_KPARAM_INFO
	.align		4
.L_35:
        /*00c8*/ 	.byte	0x04, 0x17
        /*00ca*/ 	.short	(.L_37 - .L_36)
.L_36:
        /*00cc*/ 	.word	0x00000000
        /*00d0*/ 	.short	0x0009
        /*00d2*/ 	.short	0x0048
        /*00d4*/ 	.byte	0x00, 0xf4, 0x21, 0x00


	//----- nvinfo : EIATTR_KPARAM_INFO
	.align		4
.L_37:
        /*00d8*/ 	.byte	0x04, 0x17
        /*00da*/ 	.short	(.L_39 - .L_38)
.L_38:
        /*00dc*/ 	.word	0x00000000
        /*00e0*/ 	.short	0x0008
        /*00e2*/ 	.short	0x0040
        /*00e4*/ 	.byte	0x00, 0xf4, 0x21, 0x00


	//----- nvinfo : EIATTR_KPARAM_INFO
	.align		4
.L_39:
        /*00e8*/ 	.byte	0x04, 0x17
        /*00ea*/ 	.short	(.L_41 - .L_40)
.L_40:
        /*00ec*/ 	.word	0x00000000
        /*00f0*/ 	.short	0x0007
        /*00f2*/ 	.short	0x0038
        /*00f4*/ 	.byte	0x00, 0xf4, 0x21, 0x00


	//----- nvinfo : EIATTR_KPARAM_INFO
	.align		4
.L_41:
        /*00f8*/ 	.byte	0x04, 0x17
        /*00fa*/ 	.short	(.L_43 - .L_42)
.L_42:
        /*00fc*/ 	.word	0x00000000
        /*0100*/ 	.short	0x0006
        /*0102*/ 	.short	0x0030
        /*0104*/ 	.byte	0x00, 0xf4, 0x21, 0x00


	//----- nvinfo : EIATTR_KPARAM_INFO
	.align		4
.L_43:
        /*0108*/ 	.byte	0x04, 0x17
        /*010a*/ 	.short	(.L_45 - .L_44)
.L_44:
        /*010c*/ 	.word	0x00000000
        /*0110*/ 	.short	0x0005
        /*0112*/ 	.short	0x0028
        /*0114*/ 	.byte	0x00, 0xf4, 0x21, 0x00


	//----- nvinfo : EIATTR_KPARAM_INFO
	.align		4
.L_45:
        /*0118*/ 	.byte	0x04, 0x17
        /*011a*/ 	.short	(.L_47 - .L_46)
.L_46:
        /*011c*/ 	.word	0x00000000
        /*0120*/ 	.short	0x0004
        /*0122*/ 	.short	0x0020
        /*0124*/ 	.byte	0x00, 0xf4, 0x21, 0x00


	//----- nvinfo : EIATTR_KPARAM_INFO
	.align		4
.L_47:
        /*0128*/ 	.byte	0x04, 0x17
        /*012a*/ 	.short	(.L_49 - .L_48)
.L_48:
        /*012c*/ 	.word	0x00000000
        /*0130*/ 	.short	0x0003
        /*0132*/ 	.short	0x0018
        /*0134*/ 	.byte	0x00, 0xf4, 0x21, 0x00


	//----- nvinfo : EIATTR_KPARAM_INFO
	.align		4
.L_49:
        /*0138*/ 	.byte	0x04, 0x17
        /*013a*/ 	.short	(.L_51 - .L_50)
.L_50:
        /*013c*/ 	.word	0x00000000
        /*0140*/ 	.short	0x0002
        /*0142*/ 	.short	0x0010
        /*0144*/ 	.byte	0x00, 0xf4, 0x21, 0x00


	//----- nvinfo : EIATTR_KPARAM_INFO
	.align		4
.L_51:
        /*0148*/ 	.byte	0x04, 0x17
        /*014a*/ 	.short	(.L_53 - .L_52)
.L_52:
        /*014c*/ 	.word	0x00000000
        /*0150*/ 	.short	0x0001
        /*0152*/ 	.short	0x0008
        /*0154*/ 	.byte	0x00, 0xf4, 0x21, 0x00


	//----- nvinfo : EIATTR_KPARAM_INFO
	.align		4
.L_53:
        /*0158*/ 	.byte	0x04, 0x17
        /*015a*/ 	.short	(.L_55 - .L_54)
.L_54:
        /*015c*/ 	.word	0x00000000
        /*0160*/ 	.short	0x0000
        /*0162*/ 	.short	0x0000
        /*0164*/ 	.byte	0x00, 0xf4, 0x21, 0x00


	//----- nvinfo : EIATTR_SPARSE_MMA_MASK
	.align		4
.L_55:
        /*0168*/ 	.byte	0x03, 0x50
        /*016a*/ 	.short	0x0000


	//----- nvinfo : EIATTR_MAXREG_COUNT
	.align		4
        /*016c*/ 	.byte	0x03, 0x1b
        /*016e*/ 	.short	0x00ff


	//----- nvinfo : EIATTR_EXIT_INSTR_OFFSETS
	.align		4
        /*0170*/ 	.byte	0x04, 0x1c
        /*0172*/ 	.short	(.L_57 - .L_56)


	//   ....[0]....
.L_56:
        /*0174*/ 	.word	0x00003e90


	//   ....[1]....
        /*0178*/ 	.word	0x00003eb0


	//----- nvinfo : EIATTR_REQNTID
	.align		4
.L_57:
        /*017c*/ 	.byte	0x04, 0x10
        /*017e*/ 	.short	(.L_59 - .L_58)
.L_58:
        /*0180*/ 	.word	0x00000080
        /*0184*/ 	.word	0x00000001
        /*0188*/ 	.word	0x00000001


	//----- nvinfo : EIATTR_CBANK_PARAM_SIZE
	.align		4
.L_59:
        /*018c*/ 	.byte	0x03, 0x19
        /*018e*/ 	.short	0x00ac


	//----- nvinfo : EIATTR_PARAM_CBANK
	.align		4
        /*0190*/ 	.byte	0x04, 0x0a
        /*0192*/ 	.short	(.L_61 - .L_60)
	.align		4
.L_60:
        /*0194*/ 	.word	index@(.nv.constant0.triton_poi_fused_cat_32)
        /*0198*/ 	.short	0x0210
        /*019a*/ 	.short	0x00ac


	//----- nvinfo : EIATTR_SW_WAR
	.align		4
.L_61:
        /*019c*/ 	.byte	0x04, 0x36
        /*019e*/ 	.short	(.L_63 - .L_62)
.L_62:
        /*01a0*/ 	.word	0x00000008
.L_63:


//--------------------- .nv.callgraph             --------------------------
	.section	.nv.callgraph,"",@"SHT_CUDA_CALLGRAPH"
	.align	4
	.sectionentsize	8
	.align		4
        /*0000*/ 	.word	0x00000000
	.align		4
        /*0004*/ 	.word	0xffffffff
	.align		4
        /*0008*/ 	.word	0x00000000
	.align		4
        /*000c*/ 	.word	0xfffffffe
	.align		4
        /*0010*/ 	.word	0x00000000
	.align		4
        /*0014*/ 	.word	0xfffffffd
	.align		4
        /*0018*/ 	.word	0x00000000
	.align		4
        /*001c*/ 	.word	0xfffffffc


//--------------------- .nv.constant4             --------------------------
	.section	.nv.constant4,"a",@progbits
	.align	8
	.align		8
.nv.constant4:
        /*0000*/ 	.dword	_$_str
	.align		8
        /*0008*/ 	.dword	_$_str_$_2


//--------------------- .text.triton_poi_fused_cat_32 --------------------------
	.section	.text.triton_poi_fused_cat_32,"ax",@progbits
	.align	128
        .global         triton_poi_fused_cat_32
        .type           triton_poi_fused_cat_32,@function
        .size           triton_poi_fused_cat_32,(.L_x_1 - triton_poi_fused_cat_32)
        .other          triton_poi_fused_cat_32,@"STO_CUDA_ENTRY STV_DEFAULT"
triton_poi_fused_cat_32:
.text.triton_poi_fused_cat_32:
[----:B------:R-:W0:Y:S01]  /*0000*/  LDC R1, c[0x0][0x28] ;  /* 0x00000a00ff017b82 */ /* 0x000e220000000800 */
[----:B------:R-:W1:Y:S07]  /*0010*/  S2R R0, SR_TID.X ;  /* 0x0000000000007919 */ /* 0x000e6e0000002100 */
[----:B------:R-:W2:Y:S01]  /*0020*/  LDC.64 R20, c[0x0][0x268] ;  /* 0x00009a00ff147b82 */ /* 0x000ea20000000a00 */
[----:B------:R-:W-:Y:S01]  /*0030*/  ULDC.64 UR6, c[0x0][0x260] ;  /* 0x0000980000067ab9 */ /* 0x000fe20000000a00 */
[----:B------:R-:W-:Y:S01]  /*0040*/  CS2R R12, SRZ ;  /* 0x00000000000c7805 */ /* 0x000fe2000001ff00 */
[----:B------:R-:W3:Y:S01]  /*0050*/  S2R R3, SR_CTAID.X ;  /* 0x0000000000037919 */ /* 0x000ee20000002500 */
[----:B------:R-:W-:-:S02]  /*0060*/  CS2R R14, SRZ ;  /* 0x00000000000e7805 */ /* 0x000fc4000001ff00 */
[----:B------:R-:W-:Y:S02]  /*0070*/  CS2R R16, SRZ ;  /* 0x0000000000107805 */ /* 0x000fe4000001ff00 */
[----:B------:R-:W-:Y:S01]  /*0080*/  CS2R R18, SRZ ;  /* 0x0000000000127805 */ /* 0x000fe2000001ff00 */
[----:B------:R-:W-:Y:S01]  /*0090*/  ULDC.64 UR4, c[0x0][0x208] ;  /* 0x0000820000047ab9 */ /* 0x000fe20000000a00 */
[----:B------:R-:W-:Y:S01]  /*00a0*/  ULDC.64 UR8, c[0x0][0x288] ;  /* 0x0000a20000087ab9 */ /* 0x000fe20000000a00 */
[----:B------:R-:W-:Y:S02]  /*00b0*/  CS2R R48, SRZ ;  /* 0x0000000000307805 */ /* 0x000fe4000001ff00 */
[----:B------:R-:W-:Y:S01]  /*00c0*/  CS2R R50, SRZ ;  /* 0x0000000000327805 */ /* 0x000fe2000001ff00 */
[----:B------:R-:W4:Y:S01]  /*00d0*/  LDC.64 R44, c[0x0][0x210] ;  /* 0x00008400ff2c7b82 */ /* 0x000f220000000a00 */
[----:B------:R-:W-:Y:S02]  /*00e0*/  CS2R R36, SRZ ;  /* 0x0000000000247805 */ /* 0x000fe4000001ff00 */
[----:B------:R-:W-:Y:S01]  /*00f0*/  CS2R R38, SRZ ;  /* 0x0000000000267805 */ /* 0x000fe2000001ff00 */
[----:B0-----:R-:W-:-:S04]  /*0100*/  VIADD R1, R1, 0xfffffff8 ;  /* 0xfffffff801017836 */ /* 0x001fc80000000000 */
[----:B------:R-:W0:Y:S08]  /*0110*/  LDC.64 R52, c[0x0][0x218] ;  /* 0x00008600ff347b82 */ /* 0x000e300000000a00 */
[----:B------:R-:W5:Y:S01]  /*0120*/  LDC.64 R66, c[0x0][0x220] ;  /* 0x00008800ff427b82 */ /* 0x000f620000000a00 */
[----:B-1----:R-:W-:-:S05]  /*0130*/  IMAD.SHL.U32 R0, R0, 0x4, RZ ;  /* 0x0000000400007824 */ /* 0x002fca00078e00ff */
[----:B------:R-:W-:-:S05]  /*0140*/  LOP3.LUT R0, R0, 0x1fc, RZ, 0xc0, !PT ;  /* 0x000001fc00007812 */ /* 0x000fca00078ec0ff */
[----:B---3--:R-:W-:-:S04]  /*0150*/  IMAD R6, R3, 0x400, R0 ;  /* 0x0000040003067824 */ /* 0x008fc800078e0200 */
[----:B------:R-:W-:-:S05]  /*0160*/  IMAD.HI R0, R6, 0x2aaaaaab, RZ ;  /* 0x2aaaaaab06007827 */ /* 0x000fca00078e02ff */
[----:B------:R-:W-:-:S04]  /*0170*/  SHF.R.U32.HI R3, RZ, 0x1f, R0 ;  /* 0x0000001fff037819 */ /* 0x000fc80000011600 */
[----:B------:R-:W-:-:S05]  /*0180*/  LEA.HI.SX32 R3, R0, R3, 0x19 ;  /* 0x0000000300037211 */ /* 0x000fca00078fcaff */
[C---:B------:R-:W-:Y:S02]  /*0190*/  IMAD R7, R3.reuse, -0x300, R6 ;  /* 0xfffffd0003077824 */ /* 0x040fe400078e0206 */
[----:B------:R-:W-:Y:S02]  /*01a0*/  IMAD R26, R3, 0xc0, RZ ;  /* 0x000000c0031a7824 */ /* 0x000fe400078e02ff */
[----:B------:R-:W-:-:S03]  /*01b0*/  VIADD R60, R7, 0xfffffe80 ;  /* 0xfffffe80073c7836 */ /* 0x000fc60000000000 */
[----:B------:R-:W-:Y:S02]  /*01c0*/  IADD3 R8, P0, R7, R26, RZ ;  /* 0x0000001a07087210 */ /* 0x000fe40007f1e0ff */
[--C-:B------:R-:W-:Y:S01]  /*01d0*/  SHF.R.S32.HI R0, RZ, 0x1f, R26.reuse ;  /* 0x0000001fff007819 */ /* 0x100fe2000001141a */
[----:B------:R-:W-:Y:S01]  /*01e0*/  VIADD R69, R6, 0x200 ;  /* 0x0000020006457836 */ /* 0x000fe20000000000 */
[----:B------:R-:W-:Y:S01]  /*01f0*/  ISETP.GE.U32.AND P1, PT, R60, 0xc0, PT ;  /* 0x000000c03c00780c */ /* 0x000fe20003f26070 */
[----:B------:R-:W-:Y:S01]  /*0200*/  IMAD.SHL.U32 R9, R8, 0x4, RZ ;  /* 0x0000000408097824 */ /* 0x000fe200078e00ff */
[C---:B------:R-:W-:Y:S02]  /*0210*/  LEA.HI.X.SX32 R3, R7.reuse, R0, 0x1, P0 ;  /* 0x0000000007037211 */ /* 0x040fe400000f0eff */
[C---:B------:R-:W-:Y:S01]  /*0220*/  ISETP.GT.AND P3, PT, R7.reuse, 0x23f, PT ;  /* 0x0000023f0700780c */ /* 0x040fe20003f64270 */
[----:B------:R-:W-:Y:S01]  /*0230*/  IMAD.IADD R41, R7, 0x1, R26 ;  /* 0x0000000107297824 */ /* 0x000fe200078e021a */
[----:B------:R-:W-:-:S02]  /*0240*/  ISETP.LT.AND P5, PT, R6, 0xd8c00, !P1 ;  /* 0x000d8c000600780c */ /* 0x000fc40004fa1270 */
[----:B------:R-:W-:Y:S02]  /*0250*/  CS2R R28, SRZ ;  /* 0x00000000001c7805 */ /* 0x000fe4000001ff00 */
[----:B------:R-:W-:Y:S02]  /*0260*/  SHF.L.U64.HI R8, R8, 0x2, R3 ;  /* 0x0000000208087819 */ /* 0x000fe40000010203 */
[----:B------:R-:W-:Y:S02]  /*0270*/  CS2R R34, SRZ ;  /* 0x0000000000227805 */ /* 0x000fe4000001ff00 */
[----:B------:R-:W-:Y:S01]  /*0280*/  IADD3 R4, P0, R9, UR6, RZ ;  /* 0x0000000609047c10 */ /* 0x000fe2000ff1e0ff */
[----:B------:R-:W-:Y:S01]  /*0290*/  IMAD.HI R0, R69, 0x2aaaaaab, RZ ;  /* 0x2aaaaaab45007827 */ /* 0x000fe200078e02ff */
[----:B------:R-:W-:Y:S01]  /*02a0*/  CS2R R42, SRZ ;  /* 0x00000000002a7805 */ /* 0x000fe2000001ff00 */
[----:B------:R1:W-:Y:S01]  /*02b0*/  STL [R1], R60 ;  /* 0x0000003c01007387 */ /* 0x0003e20000100800 */
[----:B------:R-:W-:Y:S01]  /*02c0*/  IADD3.X R5, R8, UR7, RZ, P0, !PT ;  /* 0x0000000708057c10 */ /* 0x000fe200087fe4ff */
[----:B--2---:R-:W-:Y:S01]  /*02d0*/  IMAD.WIDE R2, R7, 0x4, R20 ;  /* 0x0000000407027825 */ /* 0x004fe200078e0214 */
[----:B------:R-:W-:-:S03]  /*02e0*/  SHF.R.U32.HI R11, RZ, 0x1f, R0 ;  /* 0x0000001fff0b7819 */ /* 0x000fc60000011600 */
[----:B------:R2:W3:Y:S01]  /*02f0*/  @P5 LDG.E.EL.128 R12, desc[UR4][R4.64+-0x600] ;  /* 0xfffa0004040c5981 */ /* 0x0004e2000c2e1d00 */
[----:B------:R-:W-:Y:S02]  /*0300*/  LEA.HI.SX32 R0, R0, R11, 0x19 ;  /* 0x0000000b00007211 */ /* 0x000fe400078fcaff */
[----:B------:R-:W0:Y:S01]  /*0310*/  LDC.64 R10, c[0x0][0x290] ;  /* 0x0000a400ff0a7b82 */ /* 0x000e220000000a00 */
[----:B------:R0:W5:Y:S02]  /*0320*/  @P5 LDG.E.EL.128 R16, desc[UR4][R2.64+-0x600] ;  /* 0xfffa000402105981 */ /* 0x000164000c2e1d00 */
[C---:B--2---:R-:W-:Y:S02]  /*0330*/  IMAD R4, R0.reuse, 0xc0, RZ ;  /* 0x000000c000047824 */ /* 0x044fe400078e02ff */
[----:B------:R-:W-:-:S03]  /*0340*/  IMAD R5, R0, -0x300, R69 ;  /* 0xfffffd0000057824 */ /* 0x000fc600078e0245 */
[----:B------:R-:W-:Y:S02]  /*0350*/  SHF.R.S32.HI R0, RZ, 0x1f, R4 ;  /* 0x0000001fff007819 */ /* 0x000fe40000011404 */
[----:B------:R-:W-:Y:S02]  /*0360*/  IADD3 R57, P0, R5, R4, RZ ;  /* 0x0000000405397210 */ /* 0x000fe40007f1e0ff */
[C---:B------:R-:W-:Y:S02]  /*0370*/  ISETP.GT.AND P1, PT, R5.reuse, 0x23f, PT ;  /* 0x0000023f0500780c */ /* 0x040fe40003f24270 */
[----:B------:R-:W-:Y:S02]  /*0380*/  LEA.HI.X.SX32 R0, R5, R0, 0x1, P0 ;  /* 0x0000000005007211 */ /* 0x000fe400000f0eff */
[----:B------:R-:W-:Y:S02]  /*0390*/  ISETP.LT.AND P4, PT, R69, 0xd8c00, P1 ;  /* 0x000d8c004500780c */ /* 0x000fe40000f81270 */
[C---:B------:R-:W-:Y:S01]  /*03a0*/  SHF.L.U64.HI R56, R57.reuse, 0x2, R0 ;  /* 0x0000000239387819 */ /* 0x040fe20000010200 */
[----:B------:R-:W-:-:S02]  /*03b0*/  IMAD.SHL.U32 R57, R57, 0x4, RZ ;  /* 0x0000000439397824 */ /* 0x000fc400078e00ff */
[C---:B------:R-:W-:Y:S02]  /*03c0*/  VIADD R61, R5.reuse, 0xfffffe80 ;  /* 0xfffffe80053d7836 */ /* 0x040fe40000000000 */
[----:B0-----:R-:W-:Y:S01]  /*03d0*/  IMAD.WIDE R2, R5, 0x4, R10 ;  /* 0x0000000405027825 */ /* 0x001fe200078e020a */
[----:B------:R-:W-:-:S04]  /*03e0*/  IADD3 R24, P0, R57, UR8, RZ ;  /* 0x0000000839187c10 */ /* 0x000fc8000ff1e0ff */
[----:B------:R-:W-:Y:S01]  /*03f0*/  IADD3.X R25, R56, UR9, RZ, P0, !PT ;  /* 0x0000000938197c10 */ /* 0x000fe200087fe4ff */
[----:B------:R0:W2:Y:S04]  /*0400*/  @P4 LDG.E.EL.128 R36, desc[UR4][R2.64+-0x900] ;  /* 0xfff7000402244981 */ /* 0x0000a8000c2e1d00 */
[----:B------:R1:W2:Y:S01]  /*0410*/  @P4 LDG.E.EL.128 R48, desc[UR4][R24.64+-0x900] ;  /* 0xfff7000418304981 */ /* 0x0002a2000c2e1d00 */
[----:B------:R-:W-:Y:S02]  /*0420*/  IADD3 R22, P0, R9, UR8, RZ ;  /* 0x0000000809167c10 */ /* 0x000fe4000ff1e0ff */
[----:B------:R-:W-:Y:S02]  /*0430*/  ISETP.LT.AND P3, PT, R6, 0xd8c00, P3 ;  /* 0x000d8c000600780c */ /* 0x000fe40001f61270 */
[----:B------:R-:W-:-:S02]  /*0440*/  CS2R R26, SRZ ;  /* 0x00000000001a7805 */ /* 0x000fc4000001ff00 */
[----:B------:R-:W-:Y:S01]  /*0450*/  ISETP.GE.U32.AND P2, PT, R61, 0xc0, PT ;  /* 0x000000c03d00780c */ /* 0x000fe20003f46070 */
[----:B0-----:R-:W-:Y:S01]  /*0460*/  IMAD.IADD R3, R5, 0x1, R4 ;  /* 0x0000000105037824 */ /* 0x001fe200078e0204 */
[----:B------:R-:W-:Y:S01]  /*0470*/  IADD3.X R23, R8, UR9, RZ, P0, !PT ;  /* 0x0000000908177c10 */ /* 0x000fe200087fe4ff */
[----:B----4-:R-:W-:Y:S01]  /*0480*/  IMAD.WIDE R40, R41, 0x4, R44 ;  /* 0x0000000429287825 */ /* 0x010fe200078e022c */
[----:B------:R-:W-:Y:S02]  /*0490*/  ISETP.LT.AND P0, PT, R69, 0xd8c00, !P2 ;  /* 0x000d8c004500780c */ /* 0x000fe40005701270 */
[----:B------:R-:W-:Y:S02]  /*04a0*/  IADD3 R30, P1, R57, UR6, RZ ;  /* 0x00000006391e7c10 */ /* 0x000fe4000ff3e0ff */
[----:B-1----:R-:W-:Y:S01]  /*04b0*/  CS2R R24, SRZ ;  /* 0x0000000000187805 */ /* 0x002fe2000001ff00 */
[----:B------:R-:W-:Y:S01]  /*04c0*/  IMAD.WIDE R32, R5, 0x4, R20 ;  /* 0x0000000405207825 */ /* 0x000fe200078e0214 */
[----:B------:R-:W-:-:S02]  /*04d0*/  P2R R2, PR, RZ, 0x20 ;  /* 0x00000020ff027803 */ /* 0x000fc40000000000 */
[----:B------:R-:W-:Y:S01]  /*04e0*/  IADD3.X R31, R56, UR7, RZ, P1, !PT ;  /* 0x00000007381f7c10 */ /* 0x000fe20008ffe4ff */
[----:B------:R-:W-:Y:S01]  /*04f0*/  IMAD.WIDE R44, R3, 0x4, R44 ;  /* 0x00000004032c7825 */ /* 0x000fe200078e022c */
[C---:B------:R-:W-:Y:S02]  /*0500*/  ISETP.GE.AND P1, PT, R7.reuse, 0xc0, PT ;  /* 0x000000c00700780c */ /* 0x040fe40003f26270 */
[----:B------:R-:W-:Y:S02]  /*0510*/  CS2R R20, SRZ ;  /* 0x0000000000147805 */ /* 0x000fe4000001ff00 */
[----:B------:R-:W-:Y:S01]  /*0520*/  P2R R3, PR, RZ, 0x1 ;  /* 0x00000001ff037803 */ /* 0x000fe20000000000 */
[C---:B------:R-:W-:Y:S01]  /*0530*/  IMAD.WIDE R46, R7.reuse, 0x4, R10 ;  /* 0x00000004072e7825 */ /* 0x040fe200078e020a */
[----:B------:R-:W-:Y:S01]  /*0540*/  ISETP.LT.AND P1, PT, R6, 0xd8c00, !P1 ;  /* 0x000d8c000600780c */ /* 0x000fe20004f21270 */
[----:B------:R0:W4:Y:S01]  /*0550*/  @P0 LDG.E.EL.128 R24, desc[UR4][R30.64+-0x600] ;  /* 0xfffa00041e180981 */ /* 0x000122000c2e1d00 */
[----:B------:R-:W-:Y:S01]  /*0560*/  ULDC.64 UR6, c[0x0][0x238] ;  /* 0x00008e0000067ab9 */ /* 0x000fe20000000a00 */
[----:B------:R-:W-:Y:S01]  /*0570*/  IMAD.WIDE R10, R7, 0x4, R52 ;  /* 0x00000004070a7825 */ /* 0x000fe200078e0234 */
[----:B0-----:R-:W-:-:S06]  /*0580*/  CS2R R30, SRZ ;  /* 0x00000000001e7805 */ /* 0x001fcc000001ff00 */
[----:B------:R0:W4:Y:S02]  /*0590*/  @P3 LDG.E.EL.128 R28, desc[UR4][R46.64+-0x900] ;  /* 0xfff700042e1c3981 */ /* 0x000124000c2e1d00 */
[----:B0-----:R-:W-:Y:S02]  /*05a0*/  CS2R R46, SRZ ;  /* 0x00000000002e7805 */ /* 0x001fe4000001ff00 */
[----:B---3--:R-:W-:Y:S02]  /*05b0*/  SEL R0, R12, RZ, P5 ;  /* 0x000000ff0c007207 */ /* 0x008fe40002800000 */
[----:B------:R-:W-:Y:S02]  /*05c0*/  SEL R13, R13, RZ, P5 ;  /* 0x000000ff0d0d7207 */ /* 0x000fe40002800000 */
[----:B------:R-:W-:Y:S02]  /*05d0*/  SEL R14, R14, RZ, P5 ;  /* 0x000000ff0e0e7207 */ /* 0x000fe40002800000 */
[----:B------:R-:W-:-:S02]  /*05e0*/  SEL R15, R15, RZ, P5 ;  /* 0x000000ff0f0f7207 */ /* 0x000fc40002800000 */
[----:B-----5:R-:W-:Y:S02]  /*05f0*/  SEL R12, R19, RZ, P5 ;  /* 0x000000ff130c7207 */ /* 0x020fe40002800000 */
[----:B------:R-:W-:Y:S02]  /*0600*/  SEL R59, R18, RZ, P5 ;  /* 0x000000ff123b7207 */ /* 0x000fe40002800000 */
[----:B------:R-:W-:Y:S02]  /*0610*/  CS2R R18, SRZ ;  /* 0x0000000000127805 */ /* 0x000fe4000001ff00 */
[----:B------:R-:W-:Y:S01]  /*0620*/  SEL R58, R17, RZ, P5 ;  /* 0x000000ff113a7207 */ /* 0x000fe20002800000 */
[----:B------:R-:W-:Y:S01]  /*0630*/  FADD R63, R15, -R12 ;  /* 0x8000000c0f3f7221 */ /* 0x000fe20000000000 */
[----:B------:R-:W-:Y:S01]  /*0640*/  SEL R55, R16, RZ, P5 ;  /* 0x000000ff10377207 */ /* 0x000fe20002800000 */
[----:B------:R-:W-:Y:S01]  /*0650*/  FADD R59, R14, -R59 ;  /* 0x8000003b0e3b7221 */ /* 0x000fe20000000000 */
[----:B------:R-:W-:Y:S01]  /*0660*/  CS2R R14, SRZ ;  /* 0x00000000000e7805 */ /* 0x000fe2000001ff00 */
[----:B------:R-:W-:Y:S01]  /*0670*/  FADD R58, R13, -R58 ;  /* 0x8000003a0d3a7221 */ /* 0x000fe20000000000 */
[----:B------:R-:W-:-:S02]  /*0680*/  CS2R R12, SRZ ;  /* 0x00000000000c7805 */ /* 0x000fc4000001ff00 */
[----:B------:R-:W-:-:S04]  /*0690*/  CS2R R16, SRZ ;  /* 0x0000000000107805 */ /* 0x000fc8000001ff00 */
[----:B------:R-:W3:Y:S01]  /*06a0*/  @P0 LDG.E.EL.128 R12, desc[UR4][R32.64+-0x600] ;  /* 0xfffa0004200c0981 */ /* 0x000ee2000c2e1d00 */
[----:B------:R-:W-:-:S03]  /*06b0*/  ISETP.GE.AND P0, PT, R5, 0xc0, PT ;  /* 0x000000c00500780c */ /* 0x000fc60003f06270 */
[----:B------:R0:W5:Y:S01]  /*06c0*/  @P3 LDG.E.EL.128 R16, desc[UR4][R22.64+-0x900] ;  /* 0xfff7000416103981 */ /* 0x000162000c2e1d00 */
[----:B------:R-:W-:Y:S02]  /*06d0*/  ISETP.LT.AND P2, PT, R69, 0xd8c00, !P0 ;  /* 0x000d8c004500780c */ /* 0x000fe40004741270 */
[----:B0-----:R-:W-:Y:S02]  /*06e0*/  CS2R R22, SRZ ;  /* 0x0000000000167805 */ /* 0x001fe4000001ff00 */
[----:B------:R-:W-:-:S04]  /*06f0*/  CS2R R32, SRZ ;  /* 0x0000000000207805 */ /* 0x000fc8000001ff00 */
[----:B------:R0:W3:Y:S05]  /*0700*/  @P1 LDG.E.EL.128 R20, desc[UR4][R40.64] ;  /* 0x0000000428141981 */ /* 0x0000ea000c2e1d00 */
[----:B------:R1:W3:Y:S01]  /*0710*/  @P2 LDG.E.EL.128 R32, desc[UR4][R44.64] ;  /* 0x000000042c202981 */ /* 0x0002e2000c2e1d00 */
[----:B0-----:R-:W-:Y:S02]  /*0720*/  CS2R R40, SRZ ;  /* 0x0000000000287805 */ /* 0x001fe4000001ff00 */
[----:B-1----:R-:W-:-:S04]  /*0730*/  CS2R R44, SRZ ;  /* 0x00000000002c7805 */ /* 0x002fc8000001ff00 */
[----:B------:R0:W3:Y:S01]  /*0740*/  @P1 LDG.E.EL.128 R40, desc[UR4][R10.64] ;  /* 0x000000040a281981 */ /* 0x0000e2000c2e1d00 */
[----:B--2---:R-:W-:Y:S01]  /*0750*/  SEL R68, R50, RZ, P4 ;  /* 0x000000ff32447207 */ /* 0x004fe20002000000 */
[----:B------:R-:W-:Y:S01]  /*0760*/  FADD R50, R0, -R55 ;  /* 0x8000003700327221 */ /* 0x000fe20000000000 */
[----:B------:R-:W-:Y:S01]  /*0770*/  CS2R R54, SRZ ;  /* 0x0000000000367805 */ /* 0x000fe2000001ff00 */
[----:B0-----:R-:W-:Y:S01]  /*0780*/  IMAD.WIDE R10, R5, 0x4, R52 ;  /* 0x00000004050a7825 */ /* 0x001fe200078e0234 */
[----:B------:R-:W-:-:S04]  /*0790*/  CS2R R52, SRZ ;  /* 0x0000000000347805 */ /* 0x000fc8000001ff00 */
[----:B------:R0:W2:Y:S02]  /*07a0*/  @P2 LDG.E.EL.128 R44, desc[UR4][R10.64] ;  /* 0x000000040a2c2981 */ /* 0x0000a4000c2e1d00 */
[----:B0-----:R-:W-:-:S05]  /*07b0*/  IMAD.WIDE R10, R7, 0x4, R66 ;  /* 0x00000004070a7825 */ /* 0x001fca00078e0242 */
[----:B------:R5:W2:Y:S01]  /*07c0*/  @P1 LDG.E.EL.128 R52, desc[UR4][R10.64] ;  /* 0x000000040a341981 */ /* 0x000aa2000c2e1d00 */
[----:B----4-:R-:W-:Y:S02]  /*07d0*/  SEL R31, R31, RZ, P3 ;  /* 0x000000ff1f1f7207 */ /* 0x010fe40001800000 */
[----:B------:R-:W-:Y:S02]  /*07e0*/  SEL R64, R39, RZ, P4 ;  /* 0x000000ff27407207 */ /* 0x000fe40002000000 */
[----:B------:R-:W-:Y:S02]  /*07f0*/  SEL R51, R51, RZ, P4 ;  /* 0x000000ff33337207 */ /* 0x000fe40002000000 */
[----:B------:R-:W-:-:S03]  /*0800*/  SEL R48, R48, RZ, P4 ;  /* 0x000000ff30307207 */ /* 0x000fc60002000000 */
[----:B------:R-:W-:Y:S01]  /*0810*/  FADD R64, R51, -R64 ;  /* 0x8000004033407221 */ /* 0x000fe20000000000 */
[----:B------:R-:W-:Y:S02]  /*0820*/  SEL R51, R36, RZ, P4 ;  /* 0x000000ff24337207 */ /* 0x000fe40002000000 */
[----:B------:R-:W-:-:S03]  /*0830*/  SEL R39, R30, RZ, P3 ;  /* 0x000000ff1e277207 */ /* 0x000fc60001800000 */
[----:B------:R-:W-:Y:S01]  /*0840*/  FADD R51, R48, -R51 ;  /* 0x8000003330337221 */ /* 0x000fe20000000000 */
[----:B------:R-:W-:Y:S01]  /*0850*/  SEL R29, R29, RZ, P3 ;  /* 0x000000ff1d1d7207 */ /* 0x000fe20001800000 */
[----:B------:R-:W-:Y:S01]  /*0860*/  IMAD.MOV.U32 R62, RZ, RZ, 0x3e800000 ;  /* 0x3e800000ff3e7424 */ /* 0x000fe200078e00ff */
[----:B------:R-:W-:Y:S02]  /*0870*/  SEL R49, R49, RZ, P4 ;  /* 0x000000ff31317207 */ /* 0x000fe40002000000 */
[----:B------:R-:W-:-:S05]  /*0880*/  SEL R65, R38, RZ, P4 ;  /* 0x000000ff26417207 */ /* 0x000fca0002000000 */
[----:B------:R-:W-:Y:S01]  /*0890*/  FADD R68, R68, -R65 ;  /* 0x8000004144447221 */ /* 0x000fe20000000000 */
[----:B-----5:R-:W-:-:S05]  /*08a0*/  SEL R10, R19, RZ, P3 ;  /* 0x000000ff130a7207 */ /* 0x020fca0001800000 */
[----:B------:R-:W-:Y:S01]  /*08b0*/  FADD R10, R10, -R31 ;  /* 0x8000001f0a0a7221 */ /* 0x000fe20000000000 */
[----:B------:R-:W-:Y:S02]  /*08c0*/  SEL R16, R16, RZ, P3 ;  /* 0x000000ff10107207 */ /* 0x000fe40001800000 */
[----:B------:R-:W-:Y:S02]  /*08d0*/  SEL R19, R28, RZ, P3 ;  /* 0x000000ff1c137207 */ /* 0x000fe40001800000 */
[----:B---3--:R-:W-:Y:S02]  /*08e0*/  SEL R32, R32, RZ, P2 ;  /* 0x000000ff20207207 */ /* 0x008fe40001000000 */
[----:B--2---:R-:W-:-:S05]  /*08f0*/  SEL R0, R52, RZ, P1 ;  /* 0x000000ff34007207 */ /* 0x004fca0000800000 */
[----:B------:R-:W-:-:S04]  /*0900*/  FADD R0, R0, 0.0010000000474974513054 ;  /* 0x3a83126f00007421 */ /* 0x000fc80000000000 */
[----:B------:R0:W1:Y:S01]  /*0910*/  MUFU.SQRT R11, R0 ;  /* 0x00000000000b7308 */ /* 0x0000620000002000 */
[----:B------:R-:W-:Y:S02]  /*0920*/  SEL R4, R53, RZ, P1 ;  /* 0x000000ff35047207 */ /* 0x000fe40000800000 */
[----:B------:R-:W-:Y:S02]  /*0930*/  SEL R31, R44, RZ, P2 ;  /* 0x000000ff2c1f7207 */ /* 0x000fe40001000000 */
[----:B0-----:R-:W-:Y:S01]  /*0940*/  SEL R0, R54, RZ, P1 ;  /* 0x000000ff36007207 */ /* 0x001fe20000800000 */
[----:B------:R-:W-:Y:S02]  /*0950*/  FADD R4, R4, 0.0010000000474974513054 ;  /* 0x3a83126f04047421 */ /* 0x000fe40000000000 */
[----:B------:R-:W-:Y:S01]  /*0960*/  FADD R32, R32, -R31 ;  /* 0x8000001f20207221 */ /* 0x000fe20000000000 */
[----:B------:R-:W-:Y:S01]  /*0970*/  SEL R30, R47, RZ, P2 ;  /* 0x000000ff2f1e7207 */ /* 0x000fe20001000000 */
[----:B------:R-:W-:Y:S01]  /*0980*/  FADD R0, R0, 0.0010000000474974513054 ;  /* 0x3a83126f00007421 */ /* 0x000fe20000000000 */
[----:B-1----:R-:W-:-:S02]  /*0990*/  FSETP.GT.AND P0, PT, R11, 8.50705917302346158658e+37, PT ;  /* 0x7e8000000b00780b */ /* 0x002fc40003f04000 */
[----:B------:R-:W-:Y:S01]  /*09a0*/  SEL R31, R46, RZ, P2 ;  /* 0x000000ff2e1f7207 */ /* 0x000fe20001000000 */
[----:B------:R0:W1:Y:S01]  /*09b0*/  MUFU.SQRT R48, R0 ;  /* 0x0000000000307308 */ /* 0x0000620000002000 */
[----:B------:R-:W2:Y:S01]  /*09c0*/  LDC.64 R46, c[0x0][0x298] ;  /* 0x0000a600ff2e7b82 */ /* 0x000ea20000000a00 */
[----:B------:R-:W-:Y:S02]  /*09d0*/  FSETP.GEU.AND P6, PT, R11, 1.175494350822287508e-38, PT ;  /* 0x008000000b00780b */ /* 0x000fe40003fce000 */
[----:B------:R-:W-:-:S04]  /*09e0*/  SEL R54, R33, RZ, P2 ;  /* 0x000000ff21367207 */ /* 0x000fc80001000000 */
[----:B------:R-:W3:Y:S01]  /*09f0*/  MUFU.SQRT R53, R4 ;  /* 0x0000000400357308 */ /* 0x000ee20000002000 */
[----:B0-----:R-:W-:Y:S02]  /*0a00*/  SEL R0, R18, RZ, P3 ;  /* 0x000000ff12007207 */ /* 0x001fe40001800000 */
[----:B------:R-:W-:Y:S02]  /*0a10*/  SEL R18, R17, RZ, P3 ;  /* 0x000000ff11127207 */ /* 0x000fe40001800000 */
[----:B------:R-:W-:Y:S02]  /*0a20*/  SEL R17, R45, RZ, P2 ;  /* 0x000000ff2d117207 */ /* 0x000fe40001000000 */
[----:B------:R-:W-:Y:S01]  /*0a30*/  SEL R52, R37, RZ, P4 ;  /* 0x000000ff25347207 */ /* 0x000fe20002000000 */
[----:B------:R-:W-:Y:S01]  /*0a40*/  FADD R45, R16, -R19 ;  /* 0x80000013102d7221 */ /* 0x000fe20000000000 */
[----:B------:R-:W-:Y:S01]  /*0a50*/  FADD R33, R18, -R29 ;  /* 0x8000001d12217221 */ /* 0x000fe20000000000 */
[----:B------:R-:W-:Y:S01]  /*0a60*/  FADD R54, R54, -R17 ;  /* 0x8000001136367221 */ /* 0x000fe20000000000 */
[----:B------:R-:W-:-:S02]  /*0a70*/  CS2R R16, SRZ ;  /* 0x0000000000107805 */ /* 0x000fc4000001ff00 */
[----:B------:R-:W-:Y:S02]  /*0a80*/  CS2R R18, SRZ ;  /* 0x0000000000127805 */ /* 0x000fe4000001ff00 */
[----:B------:R-:W-:Y:S01]  /*0a90*/  FSEL R38, R62, 1, P0 ;  /* 0x3f8000003e267808 */ /* 0x000fe20000000000 */
[----:B------:R-:W-:Y:S01]  /*0aa0*/  FADD R52, R49, -R52 ;  /* 0x8000003431347221 */ /* 0x000fe20000000000 */
[----:B------:R-:W-:-:S04]  /*0ab0*/  IMAD.WIDE R28, R5, 0x4, R66 ;  /* 0x00000004051c7825 */ /* 0x000fc800078e0242 */
[----:B------:R-:W-:Y:S01]  /*0ac0*/  @P0 FMUL R11, R11, 0.25 ;  /* 0x3e8000000b0b0820 */ /* 0x000fe20000400000 */
[----:B------:R-:W-:Y:S01]  /*0ad0*/  SEL R49, R55, RZ, P1 ;  /* 0x000000ff37317207 */ /* 0x000fe20000800000 */
[----:B------:R-:W-:Y:S01]  /*0ae0*/  @!P6 FMUL R38, R38, 16777216 ;  /* 0x4b8000002626e820 */ /* 0x000fe20000400000 */
[----:B-1----:R-:W-:Y:S01]  /*0af0*/  FSETP.GT.AND P5, PT, R48, 8.50705917302346158658e+37, PT ;  /* 0x7e8000003000780b */ /* 0x002fe20003fa4000 */
[----:B------:R-:W-:Y:S01]  /*0b00*/  @!P6 FMUL R11, R11, 16777216 ;  /* 0x4b8000000b0be820 */ /* 0x000fe20000400000 */
[----:B------:R0:W4:Y:S01]  /*0b10*/  @P2 LDG.E.EL.128 R16, desc[UR4][R28.64] ;  /* 0x000000041c102981 */ /* 0x000122000c2e1d00 */
[----:B---3--:R-:W-:Y:S01]  /*0b20*/  FSETP.GT.AND P6, PT, R53, 8.50705917302346158658e+37, PT ;  /* 0x7e8000003500780b */ /* 0x008fe20003fc4000 */
[----:B------:R-:W-:Y:S01]  /*0b30*/  FADD R49, R49, 0.0010000000474974513054 ;  /* 0x3a83126f31317421 */ /* 0x000fe20000000000 */
[----:B------:R-:W-:Y:S02]  /*0b40*/  SEL R35, R35, RZ, P2 ;  /* 0x000000ff23237207 */ /* 0x000fe40001000000 */
[----:B------:R-:W-:-:S02]  /*0b50*/  SEL R34, R34, RZ, P2 ;  /* 0x000000ff22227207 */ /* 0x000fc40001000000 */
[----:B------:R-:W-:Y:S02]  /*0b60*/  SEL R20, R20, RZ, P1 ;  /* 0x000000ff14147207 */ /* 0x000fe40000800000 */
[----:B------:R-:W-:Y:S02]  /*0b70*/  SEL R21, R21, RZ, P1 ;  /* 0x000000ff15157207 */ /* 0x000fe40000800000 */
[----:B0-----:R-:W-:Y:S02]  /*0b80*/  SEL R28, R41, RZ, P1 ;  /* 0x000000ff291c7207 */ /* 0x001fe40000800000 */
[----:B------:R-:W-:Y:S01]  /*0b90*/  SEL R29, R40, RZ, P1 ;  /* 0x000000ff281d7207 */ /* 0x000fe20000800000 */
[----:B------:R0:W1:Y:S01]  /*0ba0*/  MUFU.SQRT R4, R49 ;  /* 0x0000003100047308 */ /* 0x0000620000002000 */
[C---:B------:R-:W-:Y:S01]  /*0bb0*/  FSEL R36, R62.reuse, 1, P6 ;  /* 0x3f8000003e247808 */ /* 0x040fe20003000000 */
[----:B------:R-:W-:Y:S01]  /*0bc0*/  FADD R65, R21, -R28 ;  /* 0x8000001c15417221 */ /* 0x000fe20000000000 */
[----:B------:R-:W-:Y:S01]  /*0bd0*/  FSEL R37, R62, 1, P5 ;  /* 0x3f8000003e257808 */ /* 0x000fe20002800000 */
[----:B------:R-:W-:Y:S01]  /*0be0*/  FADD R62, R34, -R31 ;  /* 0x8000001f223e7221 */ /* 0x000fe20000000000 */
[----:B------:R-:W-:Y:S01]  /*0bf0*/  FADD R66, R20, -R29 ;  /* 0x8000001d14427221 */ /* 0x000fe20000000000 */
[----:B------:R-:W-:Y:S01]  /*0c00*/  CS2R R28, SRZ ;  /* 0x00000000001c7805 */ /* 0x000fe2000001ff00 */
[----:B--2---:R-:W-:-:S04]  /*0c10*/  IMAD.WIDE R20, R7, 0x4, R46 ;  /* 0x0000000407147825 */ /* 0x004fc800078e022e */
[----:B0-----:R-:W-:Y:S01]  /*0c20*/  FADD R49, R35, -R30 ;  /* 0x8000001e23317221 */ /* 0x001fe20000000000 */
[----:B------:R-:W-:-:S06]  /*0c30*/  CS2R R30, SRZ ;  /* 0x00000000001e7805 */ /* 0x000fcc000001ff00 */
[----:B------:R-:W2:Y:S01]  /*0c40*/  @P3 LDG.E.EL.128 R28, desc[UR4][R20.64+-0x900] ;  /* 0xfff70004141c3981 */ /* 0x000ea2000c2e1d00 */
[C---:B------:R-:W-:Y:S01]  /*0c50*/  FSETP.GEU.AND P0, PT, R53.reuse, 1.175494350822287508e-38, PT ;  /* 0x008000003500780b */ /* 0x040fe20003f0e000 */
[----:B------:R-:W-:Y:S01]  /*0c60*/  @P6 FMUL R53, R53, 0.25 ;  /* 0x3e80000035356820 */ /* 0x000fe20000400000 */
[C---:B------:R-:W-:Y:S01]  /*0c70*/  FSETP.GEU.AND P6, PT, R48.reuse, 1.175494350822287508e-38, PT ;  /* 0x008000003000780b */ /* 0x040fe20003fce000 */
[----:B------:R-:W-:Y:S01]  /*0c80*/  @P5 FMUL R48, R48, 0.25 ;  /* 0x3e80000030305820 */ /* 0x000fe20000400000 */
[----:B------:R-:W-:-:S09]  /*0c90*/  IMAD.MOV.U32 R55, RZ, RZ, 0x3e800000 ;  /* 0x3e800000ff377424 */ /* 0x000fd200078e00ff */
[----:B------:R-:W-:Y:S02]  /*0ca0*/  @!P0 FMUL R53, R53, 16777216 ;  /* 0x4b80000035358820 */ /* 0x000fe40000400000 */
[----:B------:R-:W-:Y:S01]  /*0cb0*/  @!P6 FMUL R48, R48, 16777216 ;  /* 0x4b8000003030e820 */ /* 0x000fe20000400000 */
[----:B------:R-:W-:Y:S01]  /*0cc0*/  @!P6 FMUL R37, R37, 16777216 ;  /* 0x4b8000002525e820 */ /* 0x000fe20000400000 */
[----:B-1----:R-:W-:Y:S01]  /*0cd0*/  FSETP.GT.AND P6, PT, R4, 8.50705917302346158658e+37, PT ;  /* 0x7e8000000400780b */ /* 0x002fe20003fc4000 */
[----:B------:R-:W-:Y:S01]  /*0ce0*/  @!P0 FMUL R36, R36, 16777216 ;  /* 0x4b80000024248820 */ /* 0x000fe20000400000 */
[----:B------:R-:W-:Y:S01]  /*0cf0*/  FADD R0, R0, -R39 ;  /* 0x8000002700007221 */ /* 0x000fe20000000000 */
[----:B------:R-:W-:Y:S02]  /*0d00*/  FSETP.GEU.AND P5, PT, R4, 1.175494350822287508e-38, PT ;  /* 0x008000000400780b */ /* 0x000fe40003fae000 */
[----:B------:R-:W-:-:S08]  /*0d10*/  FSEL R39, R55, 1, P6 ;  /* 0x3f80000037277808 */ /* 0x000fd00003000000 */
[----:B------:R-:W-:Y:S01]  /*0d20*/  @P6 FMUL R4, R4, 0.25 ;  /* 0x3e80000004046820 */ /* 0x000fe20000400000 */
[----:B------:R-:W-:Y:S02]  /*0d30*/  SEL R23, R23, RZ, P1 ;  /* 0x000000ff17177207 */ /* 0x000fe40000800000 */
[----:B------:R-:W-:-:S05]  /*0d40*/  SEL R34, R43, RZ, P1 ;  /* 0x000000ff2b227207 */ /* 0x000fca0000800000 */
[----:B------:R-:W-:Y:S01]  /*0d50*/  FADD R60, R23, -R34 ;  /* 0x80000022173c7221 */ /* 0x000fe20000000000 */
[----:B------:R-:W-:Y:S02]  /*0d60*/  SEL R22, R22, RZ, P1 ;  /* 0x000000ff16167207 */ /* 0x000fe40000800000 */
[----:B------:R-:W-:Y:S01]  /*0d70*/  SEL R67, R42, RZ, P1 ;  /* 0x000000ff2a437207 */ /* 0x000fe20000800000 */
[----:B------:R-:W-:Y:S01]  /*0d80*/  @!P5 FMUL R4, R4, 16777216 ;  /* 0x4b8000000404d820 */ /* 0x000fe20000400000 */
[----:B------:R-:W-:Y:S01]  /*0d90*/  @!P5 FMUL R39, R39, 16777216 ;  /* 0x4b8000002727d820 */ /* 0x000fe20000400000 */
[----:B------:R-:W0:Y:S02]  /*0da0*/  MUFU.RCP R35, R11 ;  /* 0x0000000b00237308 */ /* 0x000e240000001000 */
[----:B------:R-:W-:-:S06]  /*0db0*/  FADD R67, R22, -R67 ;  /* 0x8000004316437221 */ /* 0x000fcc0000000000 */
[----:B------:R-:W1:Y:S08]  /*0dc0*/  MUFU.RCP R53, R53 ;  /* 0x0000003500357308 */ /* 0x000e700000001000 */
[----:B------:R-:W3:Y:S01]  /*0dd0*/  MUFU.RCP R48, R48 ;  /* 0x0000003000307308 */ /* 0x000ee20000001000 */
[----:B0-----:R-:W-:Y:S01]  /*0de0*/  FMUL R35, R35, R38 ;  /* 0x0000002623237220 */ /* 0x001fe20000400000 */
[----:B-1----:R-:W-:Y:S01]  /*0df0*/  FMUL R36, R53, R36 ;  /* 0x0000002435247220 */ /* 0x002fe20000400000 */
[----:B------:R-:W-:-:S02]  /*0e00*/  IMAD.MOV.U32 R53, RZ, RZ, 0x3e800000 ;  /* 0x3e800000ff357424 */ /* 0x000fc400078e00ff */
[----:B---3--:R-:W-:Y:S01]  /*0e10*/  FMUL R38, R48, R37 ;  /* 0x0000002530267220 */ /* 0x008fe20000400000 */
[----:B------:R-:W-:Y:S01]  /*0e20*/  FMUL R65, R36, R65 ;  /* 0x0000004124417220 */ /* 0x000fe20000400000 */
[----:B------:R-:W-:Y:S01]  /*0e30*/  FMUL R66, R35, R66 ;  /* 0x0000004223427220 */ /* 0x000fe20000400000 */
[----:B--2---:R-:W-:-:S05]  /*0e40*/  SEL R28, R28, RZ, P3 ;  /* 0x000000ff1c1c7207 */ /* 0x004fca0001800000 */
[----:B------:R-:W-:-:S04]  /*0e50*/  FADD R28, R28, 0.0010000000474974513054 ;  /* 0x3a83126f1c1c7421 */ /* 0x000fc80000000000 */
[----:B------:R-:W0:Y:S02]  /*0e60*/  MUFU.SQRT R20, R28 ;  /* 0x0000001c00147308 */ /* 0x000e240000002000 */
[C---:B0-----:R-:W-:Y:S02]  /*0e70*/  FSETP.GT.AND P0, PT, R20.reuse, 8.50705917302346158658e+37, PT ;  /* 0x7e8000001400780b */ /* 0x041fe40003f04000 */
[----:B------:R-:W-:Y:S02]  /*0e80*/  FSETP.GEU.AND P6, PT, R20, 1.175494350822287508e-38, PT ;  /* 0x008000001400780b */ /* 0x000fe40003fce000 */
[----:B------:R-:W-:-:S09]  /*0e90*/  FSEL R21, R55, 1, P0 ;  /* 0x3f80000037157808 */ /* 0x000fd20000000000 */
[----:B------:R-:W-:Y:S01]  /*0ea0*/  @P0 FMUL R20, R20, 0.25 ;  /* 0x3e80000014140820 */ /* 0x000fe20000400000 */
[----:B------:R-:W-:Y:S02]  /*0eb0*/  ISETP.NE.AND P0, PT, R3, RZ, PT ;  /* 0x000000ff0300720c */ /* 0x000fe40003f05270 */
[----:B------:R-:W-:-:S05]  /*0ec0*/  SEL R3, R29, RZ, P3 ;  /* 0x000000ff1d037207 */ /* 0x000fca0001800000 */
[----:B------:R-:W-:Y:S01]  /*0ed0*/  FADD R3, R3, 0.0010000000474974513054 ;  /* 0x3a83126f03037421 */ /* 0x000fe20000000000 */
[----:B------:R-:W-:-:S03]  /*0ee0*/  SEL R28, R30, RZ, P3 ;  /* 0x000000ff1e1c7207 */ /* 0x000fc60001800000 */
[----:B------:R-:W0:Y:S02]  /*0ef0*/  MUFU.SQRT R23, R3 ;  /* 0x0000000300177308 */ /* 0x000e240000002000 */
[----:B------:R-:W-:Y:S01]  /*0f00*/  FADD R28, R28, 0.0010000000474974513054 ;  /* 0x3a83126f1c1c7421 */ /* 0x000fe20000000000 */
[----:B------:R-:W-:Y:S01]  /*0f10*/  @!P6 FMUL R20, R20, 16777216 ;  /* 0x4b8000001414e820 */ /* 0x000fe20000400000 */
[----:B------:R-:W-:-:S04]  /*0f20*/  @!P6 FMUL R21, R21, 16777216 ;  /* 0x4b8000001515e820 */ /* 0x000fc80000400000 */
[----:B------:R1:W2:Y:S01]  /*0f30*/  MUFU.SQRT R30, R28 ;  /* 0x0000001c001e7308 */ /* 0x0002a20000002000 */
[----:B----4-:R-:W-:Y:S02]  /*0f40*/  SEL R16, R16, RZ, P2 ;  /* 0x000000ff10107207 */ /* 0x010fe40001000000 */
[----:B0-----:R-:W-:-:S03]  /*0f50*/  FSETP.GT.AND P6, PT, R23, 8.50705917302346158658e+37, PT ;  /* 0x7e8000001700780b */ /* 0x001fc60003fc4000 */
[----:B------:R-:W-:Y:S01]  /*0f60*/  FADD R29, R16, 0.0010000000474974513054 ;  /* 0x3a83126f101d7421 */ /* 0x000fe20000000000 */
[----:B-1----:R-:W-:Y:S02]  /*0f70*/  P2R R28, PR, RZ, 0x2 ;  /* 0x00000002ff1c7803 */ /* 0x002fe40000000000 */
[----:B------:R-:W-:Y:S01]  /*0f80*/  FSETP.GEU.AND P5, PT, R23, 1.175494350822287508e-38, PT ;  /* 0x008000001700780b */ /* 0x000fe20003fae000 */
[----:B------:R-:W0:Y:S01]  /*0f90*/  MUFU.SQRT R16, R29 ;  /* 0x0000001d00107308 */ /* 0x000e220000002000 */
[C---:B--2---:R-:W-:Y:S02]  /*0fa0*/  FSETP.GT.AND P1, PT, R30.reuse, 8.50705917302346158658e+37, PT ;  /* 0x7e8000001e00780b */ /* 0x044fe40003f24000 */
[----:B------:R-:W-:Y:S02]  /*0fb0*/  FSEL R34, R55, 1, P6 ;  /* 0x3f80000037227808 */ /* 0x000fe40003000000 */
[----:B------:R-:W-:Y:S01]  /*0fc0*/  SEL R17, R17, RZ, P2 ;  /* 0x000000ff11117207 */ /* 0x000fe20001000000 */
[----:B------:R-:W-:Y:S01]  /*0fd0*/  @P6 FMUL R23, R23, 0.25 ;  /* 0x3e80000017176820 */ /* 0x000fe20000400000 */
[----:B------:R-:W-:-:S03]  /*0fe0*/  FSETP.GEU.AND P6, PT, R30, 1.175494350822287508e-38, PT ;  /* 0x008000001e00780b */ /* 0x000fc60003fce000 */
[----:B------:R-:W-:Y:S01]  /*0ff0*/  FADD R17, R17, 0.0010000000474974513054 ;  /* 0x3a83126f11117421 */ /* 0x000fe20000000000 */
[----:B------:R-:W-:-:S03]  /*1000*/  FSEL R22, R55, 1, P1 ;  /* 0x3f80000037167808 */ /* 0x000fc60000800000 */
[----:B------:R-:W-:Y:S01]  /*1010*/  @P1 FMUL R30, R30, 0.25 ;  /* 0x3e8000001e1e1820 */ /* 0x000fe20000400000 */
[----:B------:R-:W1:Y:S05]  /*1020*/  MUFU.SQRT R11, R17 ;  /* 0x00000011000b7308 */ /* 0x000e6a0000002000 */
[----:B------:R-:W-:Y:S01]  /*1030*/  @!P6 FMUL R30, R30, 16777216 ;  /* 0x4b8000001e1ee820 */ /* 0x000fe20000400000 */
[----:B------:R-:W-:Y:S01]  /*1040*/  @!P6 FMUL R22, R22, 16777216 ;  /* 0x4b8000001616e820 */ /* 0x000fe20000400000 */
[----:B0-----:R-:W-:Y:S02]  /*1050*/  FSETP.GT.AND P6, PT, R16, 8.50705917302346158658e+37, PT ;  /* 0x7e8000001000780b */ /* 0x001fe40003fc4000 */
[----:B------:R-:W-:Y:S01]  /*1060*/  SEL R18, R18, RZ, P2 ;  /* 0x000000ff12127207 */ /* 0x000fe20001000000 */
[----:B------:R-:W-:Y:S01]  /*1070*/  @!P5 FMUL R23, R23, 16777216 ;  /* 0x4b8000001717d820 */ /* 0x000fe20000400000 */
[----:B------:R-:W-:-:S03]  /*1080*/  @!P5 FMUL R34, R34, 16777216 ;  /* 0x4b8000002222d820 */ /* 0x000fc60000400000 */
[----:B------:R-:W-:Y:S01]  /*1090*/  FADD R18, R18, 0.0010000000474974513054 ;  /* 0x3a83126f12127421 */ /* 0x000fe20000000000 */
[----:B-1----:R-:W-:Y:S02]  /*10a0*/  FSETP.GT.AND P5, PT, R11, 8.50705917302346158658e+37, PT ;  /* 0x7e8000000b00780b */ /* 0x002fe40003fa4000 */
[C---:B------:R-:W-:Y:S01]  /*10b0*/  FSETP.GEU.AND P1, PT, R16.reuse, 1.175494350822287508e-38, PT ;  /* 0x008000001000780b */ /* 0x040fe20003f2e000 */
[----:B------:R-:W0:Y:S01]  /*10c0*/  MUFU.SQRT R17, R18 ;  /* 0x0000001200117308 */ /* 0x000e220000002000 */
[----:B------:R-:W-:Y:S01]  /*10d0*/  FSEL R3, R55, 1, P6 ;  /* 0x3f80000037037808 */ /* 0x000fe20003000000 */
[----:B------:R-:W-:Y:S01]  /*10e0*/  @P6 FMUL R16, R16, 0.25 ;  /* 0x3e80000010106820 */ /* 0x000fe20000400000 */
[----:B------:R-:W-:Y:S02]  /*10f0*/  FSETP.GEU.AND P6, PT, R11, 1.175494350822287508e-38, PT ;  /* 0x008000000b00780b */ /* 0x000fe40003fce000 */
[----:B------:R-:W-:Y:S02]  /*1100*/  SEL R19, R19, RZ, P2 ;  /* 0x000000ff13137207 */ /* 0x000fe40001000000 */
[----:B------:R-:W-:-:S03]  /*1110*/  FSEL R47, R53, 1, P5 ;  /* 0x3f800000352f7808 */ /* 0x000fc60002800000 */
[----:B------:R-:W-:Y:S01]  /*1120*/  FADD R19, R19, 0.0010000000474974513054 ;  /* 0x3a83126f13137421 */ /* 0x000fe20000000000 */
[----:B------:R-:W-:-:S03]  /*1130*/  @P5 FMUL R11, R11, 0.25 ;  /* 0x3e8000000b0b5820 */ /* 0x000fc60000400000 */
[----:B------:R-:W1:Y:S02]  /*1140*/  MUFU.SQRT R37, R19 ;  /* 0x0000001300257308 */ /* 0x000e640000002000 */
[----:B------:R-:W-:Y:S01]  /*1150*/  @!P6 FMUL R11, R11, 16777216 ;  /* 0x4b8000000b0be820 */ /* 0x000fe20000400000 */
[----:B------:R-:W-:Y:S01]  /*1160*/  @!P6 FMUL R47, R47, 16777216 ;  /* 0x4b8000002f2fe820 */ /* 0x000fe20000400000 */
[----:B0-----:R-:W-:Y:S02]  /*1170*/  FSETP.GT.AND P6, PT, R17, 8.50705917302346158658e+37, PT ;  /* 0x7e8000001100780b */ /* 0x001fe40003fc4000 */
[----:B------:R-:W-:Y:S01]  /*1180*/  P2R R29, PR, RZ, 0x4 ;  /* 0x00000004ff1d7803 */ /* 0x000fe20000000000 */
[----:B------:R-:W-:Y:S01]  /*1190*/  @!P1 FMUL R16, R16, 16777216 ;  /* 0x4b80000010109820 */ /* 0x000fe20000400000 */
[----:B------:R-:W-:Y:S01]  /*11a0*/  @!P1 FMUL R3, R3, 16777216 ;  /* 0x4b80000003039820 */ /* 0x000fe20000400000 */
[----:B------:R-:W-:Y:S02]  /*11b0*/  ISETP.NE.AND P5, PT, R2, RZ, PT ;  /* 0x000000ff0200720c */ /* 0x000fe40003fa5270 */
[----:B------:R-:W-:-:S02]  /*11c0*/  FSETP.GEU.AND P1, PT, R17, 1.175494350822287508e-38, PT ;  /* 0x008000001100780b */ /* 0x000fc40003f2e000 */
[----:B-1----:R-:W-:-:S04]  /*11d0*/  FSETP.GT.AND P2, PT, R37, 8.50705917302346158658e+37, PT ;  /* 0x7e8000002500780b */ /* 0x002fc80003f44000 */
[----:B------:R-:W-:Y:S01]  /*11e0*/  @P6 FMUL R17, R17, 0.25 ;  /* 0x3e80000011116820 */ /* 0x000fe20000400000 */
[----:B------:R-:W-:Y:S02]  /*11f0*/  FSEL R2, R53, 1, P6 ;  /* 0x3f80000035027808 */ /* 0x000fe40003000000 */
[----:B------:R-:W-:-:S06]  /*1200*/  FSETP.GEU.AND P6, PT, R37, 1.175494350822287508e-38, PT ;  /* 0x008000002500780b */ /* 0x000fcc0003fce000 */
[----:B------:R-:W-:-:S07]  /*1210*/  @P2 FMUL R37, R37, 0.25 ;  /* 0x3e80000025252820 */ /* 0x000fce0000400000 */
[----:B------:R-:W-:-:S06]  /*1220*/  @!P6 FMUL R37, R37, 16777216 ;  /* 0x4b8000002525e820 */ /* 0x000fcc0000400000 */
[----:B------:R-:W0:Y:S01]  /*1230*/  MUFU.RCP R37, R37 ;  /* 0x0000002500257308 */ /* 0x000e220000001000 */
[----:B------:R-:W-:-:S05]  /*1240*/  FSEL R18, R53, 1, P2 ;  /* 0x3f80000035127808 */ /* 0x000fca0001000000 */
[----:B------:R-:W-:Y:S01]  /*1250*/  @!P6 FMUL R18, R18, 16777216 ;  /* 0x4b8000001212e820 */ /* 0x000fe20000400000 */
[----:B------:R-:W-:-:S03]  /*1260*/  @!P1 FMUL R17, R17, 16777216 ;  /* 0x4b80000011119820 */ /* 0x000fc60000400000 */
[----:B0-----:R-:W-:Y:S02]  /*1270*/  FMUL R18, R37, R18 ;  /* 0x0000001225127220 */ /* 0x001fe40000400000 */
[----:B------:R-:W0:Y:S01]  /*1280*/  LDC.64 R36, c[0x0][0x270] ;  /* 0x00009c00ff247b82 */ /* 0x000e220000000a00 */
[----:B------:R-:W1:Y:S01]  /*1290*/  MUFU.RCP R17, R17 ;  /* 0x0000001100117308 */ /* 0x000e620000001000 */
[----:B------:R-:W-:-:S07]  /*12a0*/  SEL R31, R31, RZ, P3 ;  /* 0x000000ff1f1f7207 */ /* 0x000fce0001800000 */
[----:B------:R-:W2:Y:S01]  /*12b0*/  MUFU.RCP R16, R16 ;  /* 0x0000001000107308 */ /* 0x000ea20000001000 */
[----:B------:R-:W-:Y:S01]  /*12c0*/  @!P1 FMUL R2, R2, 16777216 ;  /* 0x4b80000002029820 */ /* 0x000fe20000400000 */
[----:B------:R-:W-:Y:S01]  /*12d0*/  FADD R19, R31, 0.0010000000474974513054 ;  /* 0x3a83126f1f137421 */ /* 0x000fe20000000000 */
[----:B------:R-:W-:Y:S02]  /*12e0*/  FMUL R49, R18, R49 ;  /* 0x0000003112317220 */ /* 0x000fe40000400000 */
[----:B-1----:R-:W-:-:S03]  /*12f0*/  FMUL R31, R17, R2 ;  /* 0x00000002111f7220 */ /* 0x002fc60000400000 */
[----:B------:R1:W-:Y:S01]  /*1300*/  MUFU.SQRT R41, R19 ;  /* 0x0000001300297308 */ /* 0x0003e20000002000 */
[----:B--2---:R-:W-:Y:S01]  /*1310*/  FMUL R35, R16, R3 ;  /* 0x0000000310237220 */ /* 0x004fe20000400000 */
[----:B------:R-:W-:Y:S02]  /*1320*/  CS2R R16, SRZ ;  /* 0x0000000000107805 */ /* 0x000fe4000001ff00 */
[----:B-1----:R-:W-:Y:S01]  /*1330*/  CS2R R18, SRZ ;  /* 0x0000000000127805 */ /* 0x002fe2000001ff00 */
[----:B0-----:R-:W-:-:S05]  /*1340*/  IMAD.WIDE R2, R7, 0x4, R36 ;  /* 0x0000000407027825 */ /* 0x001fca00078e0224 */
[----:B------:R-:W2:Y:S01]  /*1350*/  @P5 LDG.E.EL.128 R16, desc[UR4][R2.64+-0x600] ;  /* 0xfffa000402105981 */ /* 0x000ea2000c2e1d00 */
[----:B------:R-:W-:Y:S02]  /*1360*/  FMUL R67, R38, R67 ;  /* 0x0000004326437220 */ /* 0x000fe40000400000 */
[----:B------:R-:W0:Y:S02]  /*1370*/  MUFU.RCP R38, R11 ;  /* 0x0000000b00267308 */ /* 0x000e240000001000 */
[----:B0-----:R-:W-:-:S04]  /*1380*/  FMUL R47, R38, R47 ;  /* 0x0000002f262f7220 */ /* 0x001fc80000400000 */
[----:B------:R-:W-:Y:S02]  /*1390*/  FMUL R47, R47, R54 ;  /* 0x000000362f2f7220 */ /* 0x000fe40000400000 */
[----:B------:R-:W0:Y:S01]  /*13a0*/  LDC.64 R54, c[0x0][0x270] ;  /* 0x00009c00ff367b82 */ /* 0x000e220000000a00 */
[C---:B------:R-:W-:Y:S01]  /*13b0*/  FSETP.GT.AND P6, PT, R41.reuse, 8.50705917302346158658e+37, PT ;  /* 0x7e8000002900780b */ /* 0x040fe20003fc4000 */
[----:B------:R-:W-:Y:S01]  /*13c0*/  MUFU.RCP R20, R20 ;  /* 0x0000001400147308 */ /* 0x000fe20000001000 */
[----:B------:R-:W-:-:S07]  /*13d0*/  FSETP.GEU.AND P1, PT, R41, 1.175494350822287508e-38, PT ;  /* 0x008000002900780b */ /* 0x000fce0003f2e000 */
[----:B------:R-:W1:Y:S04]  /*13e0*/  MUFU.RCP R23, R23 ;  /* 0x0000001700177308 */ /* 0x000e680000001000 */
[----:B------:R-:W-:-:S04]  /*13f0*/  @P6 FMUL R41, R41, 0.25 ;  /* 0x3e80000029296820 */ /* 0x000fc80000400000 */
[----:B------:R-:W-:-:S04]  /*1400*/  @!P1 FMUL R41, R41, 16777216 ;  /* 0x4b80000029299820 */ /* 0x000fc80000400000 */
[----:B------:R-:W-:Y:S01]  /*1410*/  MUFU.RCP R43, R41 ;  /* 0x00000029002b7308 */ /* 0x000fe20000001000 */
[----:B-1----:R-:W-:Y:S01]  /*1420*/  FMUL R34, R23, R34 ;  /* 0x0000002217227220 */ /* 0x002fe20000400000 */
[----:B--2---:R-:W-:Y:S02]  /*1430*/  SEL R3, R18, RZ, P5 ;  /* 0x000000ff12037207 */ /* 0x004fe40002800000 */
[----:B------:R-:W-:-:S03]  /*1440*/  SEL R2, R17, RZ, P5 ;  /* 0x000000ff11027207 */ /* 0x000fc60002800000 */
[----:B------:R-:W-:Y:S02]  /*1450*/  FADD R3, R3, 0.0010000000474974513054 ;  /* 0x3a83126f03037421 */ /* 0x000fe40000000000 */
[----:B------:R-:W-:Y:S02]  /*1460*/  FADD R2, R2, 0.0010000000474974513054 ;  /* 0x3a83126f02027421 */ /* 0x000fe40000000000 */
[----:B------:R-:W-:Y:S08]  /*1470*/  MUFU.SQRT R36, R3 ;  /* 0x0000000300247308 */ /* 0x000ff00000002000 */
[----:B------:R-:W1:Y:S08]  /*1480*/  MUFU.RCP R3, R30 ;  /* 0x0000001e00037308 */ /* 0x000e700000001000 */
[----:B------:R2:W-:Y:S02]  /*1490*/  MUFU.SQRT R38, R2 ;  /* 0x0000000200267308 */ /* 0x0005e40000002000 */
[----:B--2---:R-:W-:Y:S01]  /*14a0*/  SEL R2, R19, RZ, P5 ;  /* 0x000000ff13027207 */ /* 0x004fe20002800000 */
[----:B-1----:R-:W-:-:S04]  /*14b0*/  FMUL R46, R3, R22 ;  /* 0x00000016032e7220 */ /* 0x002fc80000400000 */
[----:B------:R-:W-:-:S04]  /*14c0*/  FADD R2, R2, 0.0010000000474974513054 ;  /* 0x3a83126f02027421 */ /* 0x000fc80000000000 */
[----:B------:R0:W-:Y:S01]  /*14d0*/  MUFU.SQRT R37, R2 ;  /* 0x0000000200257308 */ /* 0x0001e20000002000 */
[----:B------:R-:W-:Y:S01]  /*14e0*/  SEL R16, R16, RZ, P5 ;  /* 0x000000ff10107207 */ /* 0x000fe20002800000 */
[----:B0-----:R-:W-:Y:S02]  /*14f0*/  IMAD.WIDE R2, R5, 0x4, R54 ;  /* 0x0000000405027825 */ /* 0x001fe400078e0236 */
[----:B------:R-:W0:Y:S02]  /*1500*/  LDC.64 R54, c[0x0][0x298] ;  /* 0x0000a600ff367b82 */ /* 0x000e240000000a00 */
[----:B------:R-:W-:-:S04]  /*1510*/  FADD R16, R16, 0.0010000000474974513054 ;  /* 0x3a83126f10107421 */ /* 0x000fc80000000000 */
[----:B------:R1:W2:Y:S01]  /*1520*/  MUFU.SQRT R11, R16 ;  /* 0x00000010000b7308 */ /* 0x0002a20000002000 */
[----:B------:R-:W-:Y:S01]  /*1530*/  CS2R R18, SRZ ;  /* 0x0000000000127805 */ /* 0x000fe2000001ff00 */
[----:B-1----:R-:W-:-:S04]  /*1540*/  FMUL R16, R20, R21 ;  /* 0x0000001514107220 */ /* 0x002fc80000400000 */
[----:B------:R-:W-:Y:S01]  /*1550*/  FMUL R41, R16, R45 ;  /* 0x0000002d10297220 */ /* 0x000fe20000400000 */
[----:B------:R-:W-:Y:S02]  /*1560*/  CS2R R16, SRZ ;  /* 0x0000000000107805 */ /* 0x000fe4000001ff00 */
[----:B------:R-:W-:Y:S02]  /*1570*/  CS2R R20, SRZ ;  /* 0x0000000000147805 */ /* 0x000fe4000001ff00 */
[----:B------:R-:W-:Y:S02]  /*1580*/  CS2R R22, SRZ ;  /* 0x0000000000167805 */ /* 0x000fe4000001ff00 */
[----:B------:R0:W3:Y:S02]  /*1590*/  @P0 LDG.E.EL.128 R16, desc[UR4][R2.64+-0x600] ;  /* 0xfffa000402100981 */ /* 0x0000e4000c2e1d00 */
[----:B0-----:R-:W-:-:S05]  /*15a0*/  IMAD.WIDE R2, R5, 0x4, R54 ;  /* 0x0000000405027825 */ /* 0x001fca00078e0236 */
[----:B------:R-:W4:Y:S01]  /*15b0*/  @P4 LDG.E.EL.128 R20, desc[UR4][R2.64+-0x900] ;  /* 0xfff7000402144981 */ /* 0x000f22000c2e1d00 */
[----:B--2---:R-:W-:Y:S02]  /*15c0*/  FSETP.GT.AND P2, PT, R11, 8.50705917302346158658e+37, PT ;  /* 0x7e8000000b00780b */ /* 0x004fe40003f44000 */
[----:B------:R-:W-:Y:S02]  /*15d0*/  FSEL R42, R53, 1, P6 ;  /* 0x3f800000352a7808 */ /* 0x000fe40003000000 */
[----:B------:R-:W-:Y:S01]  /*15e0*/  FSETP.GEU.AND P6, PT, R11, 1.175494350822287508e-38, PT ;  /* 0x008000000b00780b */ /* 0x000fe20003fce000 */
[----:B------:R-:W-:Y:S01]  /*15f0*/  FMUL R62, R31, R62 ;  /* 0x0000003e1f3e7220 */ /* 0x000fe20000400000 */
[----:B------:R-:W-:-:S07]  /*1600*/  FSEL R31, R53, 1, P2 ;  /* 0x3f800000351f7808 */ /* 0x000fce0001000000 */
[----:B------:R-:W-:-:S04]  /*1610*/  @P2 FMUL R11, R11, 0.25 ;  /* 0x3e8000000b0b2820 */ /* 0x000fc80000400000 */
[----:B------:R-:W-:Y:S01]  /*1620*/  @!P6 FMUL R11, R11, 16777216 ;  /* 0x4b8000000b0be820 */ /* 0x000fe20000400000 */
[----:B------:R-:W-:Y:S01]  /*1630*/  @!P6 FMUL R31, R31, 16777216 ;  /* 0x4b8000001f1fe820 */ /* 0x000fe20000400000 */
[----:B------:R-:W-:Y:S01]  /*1640*/  FSETP.GT.AND P6, PT, R38, 8.50705917302346158658e+37, PT ;  /* 0x7e8000002600780b */ /* 0x000fe20003fc4000 */
[----:B------:R-:W-:Y:S01]  /*1650*/  @!P1 FMUL R42, R42, 16777216 ;  /* 0x4b8000002a2a9820 */ /* 0x000fe20000400000 */
[----:B------:R-:W-:Y:S01]  /*1660*/  FSETP.GT.AND P2, PT, R36, 8.50705917302346158658e+37, PT ;  /* 0x7e8000002400780b */ /* 0x000fe20003f44000 */
[----:B------:R-:W-:Y:S01]  /*1670*/  FMUL R48, R35, R32 ;  /* 0x0000002023307220 */ /* 0x000fe20000400000 */
[----:B------:R-:W-:Y:S02]  /*1680*/  FSETP.GEU.AND P1, PT, R38, 1.175494350822287508e-38, PT ;  /* 0x008000002600780b */ /* 0x000fe40003f2e000 */
[----:B------:R-:W-:Y:S01]  /*1690*/  FSEL R32, R53, 1, P6 ;  /* 0x3f80000035207808 */ /* 0x000fe20003000000 */
[----:B------:R-:W-:Y:S01]  /*16a0*/  FMUL R43, R43, R42 ;  /* 0x0000002a2b2b7220 */ /* 0x000fe20000400000 */
[----:B------:R-:W-:-:S05]  /*16b0*/  FMUL R42, R34, R33 ;  /* 0x00000021222a7220 */ /* 0x000fca0000400000 */
[----:B------:R-:W-:Y:S01]  /*16c0*/  @P6 FMUL R38, R38, 0.25 ;  /* 0x3e80000026266820 */ /* 0x000fe20000400000 */
[C---:B------:R-:W-:Y:S01]  /*16d0*/  FSETP.GEU.AND P6, PT, R36.reuse, 1.175494350822287508e-38, PT ;  /* 0x008000002400780b */ /* 0x040fe20003fce000 */
[----:B------:R-:W-:Y:S01]  /*16e0*/  @P2 FMUL R36, R36, 0.25 ;  /* 0x3e80000024242820 */ /* 0x000fe20000400000 */
[----:B------:R-:W-:-:S11]  /*16f0*/  FSEL R35, R53, 1, P2 ;  /* 0x3f80000035237808 */ /* 0x000fd60001000000 */
[----:B------:R-:W-:Y:S01]  /*1700*/  @!P6 FMUL R36, R36, 16777216 ;  /* 0x4b8000002424e820 */ /* 0x000fe20000400000 */
[----:B------:R-:W-:Y:S01]  /*1710*/  @!P6 FMUL R35, R35, 16777216 ;  /* 0x4b8000002323e820 */ /* 0x000fe20000400000 */
[C---:B------:R-:W-:Y:S01]  /*1720*/  FSETP.GT.AND P6, PT, R37.reuse, 8.50705917302346158658e+37, PT ;  /* 0x7e8000002500780b */ /* 0x040fe20003fc4000 */
[----:B------:R-:W-:Y:S01]  /*1730*/  @!P1 FMUL R38, R38, 16777216 ;  /* 0x4b80000026269820 */ /* 0x000fe20000400000 */
[----:B------:R-:W-:Y:S01]  /*1740*/  @!P1 FMUL R32, R32, 16777216 ;  /* 0x4b80000020209820 */ /* 0x000fe20000400000 */
[----:B------:R-:W-:Y:S02]  /*1750*/  FSETP.GEU.AND P1, PT, R37, 1.175494350822287508e-38, PT ;  /* 0x008000002500780b */ /* 0x000fe40003f2e000 */
[----:B------:R-:W-:-:S08]  /*1760*/  FSEL R40, R53, 1, P6 ;  /* 0x3f80000035287808 */ /* 0x000fd00003000000 */
[----:B------:R-:W-:-:S03]  /*1770*/  @P6 FMUL R37, R37, 0.25 ;  /* 0x3e80000025256820 */ /* 0x000fc60000400000 */
[----:B------:R-:W-:Y:S01]  /*1780*/  @!P1 FMUL R40, R40, 16777216 ;  /* 0x4b80000028289820 */ /* 0x000fe20000400000 */
[----:B------:R-:W-:Y:S01]  /*1790*/  @!P1 FMUL R37, R37, 16777216 ;  /* 0x4b80000025259820 */ /* 0x000fe20000400000 */
[----:B------:R-:W-:Y:S01]  /*17a0*/  FMUL R43, R43, R10 ;  /* 0x0000000a2b2b7220 */ /* 0x000fe20000400000 */
[----:B------:R-:W-:Y:S02]  /*17b0*/  FMUL R46, R46, R0 ;  /* 0x000000002e2e7220 */ /* 0x000fe40000400000 */
[----:B------:R-:W0:Y:S08]  /*17c0*/  MUFU.RCP R0, R11 ;  /* 0x0000000b00007308 */ /* 0x000e300000001000 */
[----:B------:R-:W1:Y:S08]  /*17d0*/  MUFU.RCP R55, R38 ;  /* 0x0000002600377308 */ /* 0x000e700000001000 */
[----:B------:R-:W2:Y:S01]  /*17e0*/  MUFU.RCP R36, R36 ;  /* 0x0000002400247308 */ /* 0x000ea20000001000 */
[----:B0-----:R-:W-:-:S07]  /*17f0*/  FMUL R31, R0, R31 ;  /* 0x0000001f001f7220 */ /* 0x001fce0000400000 */
[----:B------:R-:W0:Y:S01]  /*1800*/  MUFU.RCP R37, R37 ;  /* 0x0000002500257308 */ /* 0x000e220000001000 */
[----:B-1----:R-:W-:Y:S01]  /*1810*/  FMUL R55, R55, R32 ;  /* 0x0000002037377220 */ /* 0x002fe20000400000 */
[----:B--2---:R-:W-:Y:S01]  /*1820*/  FMUL R35, R36, R35 ;  /* 0x0000002324237220 */ /* 0x004fe20000400000 */
[----:B0-----:R-:W-:Y:S02]  /*1830*/  FMUL R40, R37, R40 ;  /* 0x0000002825287220 */ /* 0x001fe40000400000 */
[----:B------:R-:W-:Y:S01]  /*1840*/  FMUL R55, R55, R58 ;  /* 0x0000003a37377220 */ /* 0x000fe20000400000 */
[----:B------:R-:W-:Y:S01]  /*1850*/  FMUL R58, R35, R59 ;  /* 0x0000003b233a7220 */ /* 0x000fe20000400000 */
[----:B------:R-:W-:Y:S01]  /*1860*/  FMUL R59, R40, R63 ;  /* 0x0000003f283b7220 */ /* 0x000fe20000400000 */
[----:B------:R-:W-:Y:S01]  /*1870*/  FMUL R50, R31, R50 ;  /* 0x000000321f327220 */ /* 0x000fe20000400000 */
[----:B----4-:R-:W-:-:S05]  /*1880*/  SEL R21, R21, RZ, P4 ;  /* 0x000000ff15157207 */ /* 0x010fca0002000000 */
[----:B------:R-:W-:-:S04]  /*1890*/  FADD R33, R21, 0.0010000000474974513054 ;  /* 0x3a83126f15217421 */ /* 0x000fc80000000000 */
[----:B------:R-:W0:Y:S01]  /*18a0*/  MUFU.SQRT R21, R33 ;  /* 0x0000002100157308 */ /* 0x000e220000002000 */
[----:B------:R-:W-:-:S05]  /*18b0*/  SEL R20, R20, RZ, P4 ;  /* 0x000000ff14147207 */ /* 0x000fca0002000000 */
[----:B------:R-:W-:Y:S01]  /*18c0*/  FADD R2, R20, 0.0010000000474974513054 ;  /* 0x3a83126f14027421 */ /* 0x000fe20000000000 */
[----:B------:R-:W-:-:S03]  /*18d0*/  SEL R22, R22, RZ, P4 ;  /* 0x000000ff16167207 */ /* 0x000fc60002000000 */
[----:B------:R-:W1:Y:S01]  /*18e0*/  MUFU.SQRT R33, R2 ;  /* 0x0000000200217308 */ /* 0x000e620000002000 */
[C---:B0-----:R-:W-:Y:S02]  /*18f0*/  FSETP.GT.AND P2, PT, R21.reuse, 8.50705917302346158658e+37, PT ;  /* 0x7e8000001500780b */ /* 0x041fe40003f44000 */
[----:B------:R-:W-:Y:S01]  /*1900*/  FSETP.GEU.AND P6, PT, R21, 1.175494350822287508e-38, PT ;  /* 0x008000001500780b */ /* 0x000fe20003fce000 */
[----:B------:R-:W-:Y:S01]  /*1910*/  FADD R3, R22, 0.0010000000474974513054 ;  /* 0x3a83126f16037421 */ /* 0x000fe20000000000 */
[----:B------:R-:W-:-:S03]  /*1920*/  FSEL R30, R53, 1, P2 ;  /* 0x3f800000351e7808 */ /* 0x000fc60001000000 */
[----:B------:R-:W0:Y:S06]  /*1930*/  MUFU.SQRT R34, R3 ;  /* 0x0000000300227308 */ /* 0x000e2c0000002000 */
[----:B------:R-:W-:Y:S02]  /*1940*/  @P2 FMUL R21, R21, 0.25 ;  /* 0x3e80000015152820 */ /* 0x000fe40000400000 */
[----:B------:R-:W-:Y:S02]  /*1950*/  @!P6 FMUL R30, R30, 16777216 ;  /* 0x4b8000001e1ee820 */ /* 0x000fe40000400000 */
[----:B------:R-:W-:Y:S01]  /*1960*/  @!P6 FMUL R21, R21, 16777216 ;  /* 0x4b8000001515e820 */ /* 0x000fe20000400000 */
[----:B-1----:R-:W-:-:S02]  /*1970*/  FSETP.GT.AND P6, PT, R33, 8.50705917302346158658e+37, PT ;  /* 0x7e8000002100780b */ /* 0x002fc40003fc4000 */
[----:B------:R-:W-:Y:S02]  /*1980*/  SEL R23, R23, RZ, P4 ;  /* 0x000000ff17177207 */ /* 0x000fe40002000000 */
[----:B0-----:R-:W-:-:S03]  /*1990*/  FSETP.GT.AND P2, PT, R34, 8.50705917302346158658e+37, PT ;  /* 0x7e8000002200780b */ /* 0x001fc60003f44000 */
[----:B------:R-:W-:Y:S01]  /*19a0*/  FADD R2, R23, 0.0010000000474974513054 ;  /* 0x3a83126f17027421 */ /* 0x000fe20000000000 */
[----:B------:R-:W-:Y:S02]  /*19b0*/  FSETP.GEU.AND P1, PT, R33, 1.175494350822287508e-38, PT ;  /* 0x008000002100780b */ /* 0x000fe40003f2e000 */
[----:B------:R-:W-:Y:S01]  /*19c0*/  FSEL R20, R53, 1, P6 ;  /* 0x3f80000035147808 */ /* 0x000fe20003000000 */
[----:B------:R-:W0:Y:S01]  /*19d0*/  MUFU.SQRT R44, R2 ;  /* 0x00000002002c7308 */ /* 0x000e220000002000 */
[----:B---3--:R-:W-:Y:S01]  /*19e0*/  SEL R16, R16, RZ, P0 ;  /* 0x000000ff10107207 */ /* 0x008fe20000000000 */
[----:B------:R-:W-:Y:S01]  /*19f0*/  @P6 FMUL R33, R33, 0.25 ;  /* 0x3e80000021216820 */ /* 0x000fe20000400000 */
[----:B------:R-:W-:-:S03]  /*1a00*/  FSETP.GEU.AND P6, PT, R34, 1.175494350822287508e-38, PT ;  /* 0x008000002200780b */ /* 0x000fc60003fce000 */
[----:B------:R-:W-:Y:S01]  /*1a10*/  FADD R16, R16, 0.0010000000474974513054 ;  /* 0x3a83126f10107421 */ /* 0x000fe20000000000 */
[----:B------:R-:W-:Y:S01]  /*1a20*/  FSEL R22, R53, 1, P2 ;  /* 0x3f80000035167808 */ /* 0x000fe20001000000 */
[----:B------:R-:W-:Y:S02]  /*1a30*/  @P2 FMUL R34, R34, 0.25 ;  /* 0x3e80000022222820 */ /* 0x000fe40000400000 */
[----:B------:R-:W1:Y:S01]  /*1a40*/  MUFU.SQRT R10, R16 ;  /* 0x00000010000a7308 */ /* 0x000e620000002000 */
[----:B------:R-:W-:-:S05]  /*1a50*/  SEL R17, R17, RZ, P0 ;  /* 0x000000ff11117207 */ /* 0x000fca0000000000 */
[----:B------:R-:W-:Y:S01]  /*1a60*/  @!P6 FMUL R34, R34, 16777216 ;  /* 0x4b8000002222e820 */ /* 0x000fe20000400000 */
[----:B------:R-:W-:Y:S01]  /*1a70*/  @!P6 FMUL R22, R22, 16777216 ;  /* 0x4b8000001616e820 */ /* 0x000fe20000400000 */
[----:B0-----:R-:W-:Y:S02]  /*1a80*/  FSETP.GT.AND P6, PT, R44, 8.50705917302346158658e+37, PT ;  /* 0x7e8000002c00780b */ /* 0x001fe40003fc4000 */
[----:B------:R-:W-:Y:S01]  /*1a90*/  SEL R18, R18, RZ, P0 ;  /* 0x000000ff12127207 */ /* 0x000fe20000000000 */
[----:B------:R-:W-:Y:S01]  /*1aa0*/  FADD R17, R17, 0.0010000000474974513054 ;  /* 0x3a83126f11117421 */ /* 0x000fe20000000000 */
[----:B------:R-:W-:Y:S01]  /*1ab0*/  @!P1 FMUL R33, R33, 16777216 ;  /* 0x4b80000021219820 */ /* 0x000fe20000400000 */
[----:B------:R-:W-:Y:S01]  /*1ac0*/  @!P1 FMUL R20, R20, 16777216 ;  /* 0x4b80000014149820 */ /* 0x000fe20000400000 */
[----:B-1----:R-:W-:Y:S01]  /*1ad0*/  FSETP.GT.AND P2, PT, R10, 8.50705917302346158658e+37, PT ;  /* 0x7e8000000a00780b */ /* 0x002fe20003f44000 */
[----:B------:R-:W-:Y:S01]  /*1ae0*/  FADD R18, R18, 0.0010000000474974513054 ;  /* 0x3a83126f12127421 */ /* 0x000fe20000000000 */
[----:B------:R-:W-:Y:S01]  /*1af0*/  FSETP.GEU.AND P1, PT, R44, 1.175494350822287508e-38, PT ;  /* 0x008000002c00780b */ /* 0x000fe20003f2e000 */
[----:B------:R-:W0:Y:S01]  /*1b00*/  MUFU.SQRT R3, R17 ;  /* 0x0000001100037308 */ /* 0x000e220000002000 */
[----:B------:R-:W-:-:S03]  /*1b10*/  FSEL R23, R53, 1, P6 ;  /* 0x3f80000035177808 */ /* 0x000fc60003000000 */
[----:B------:R-:W-:Y:S01]  /*1b20*/  @P6 FMUL R44, R44, 0.25 ;  /* 0x3e8000002c2c6820 */ /* 0x000fe20000400000 */
[----:B------:R-:W-:-:S03]  /*1b30*/  FSETP.GEU.AND P6, PT, R10, 1.175494350822287508e-38, PT ;  /* 0x008000000a00780b */ /* 0x000fc60003fce000 */
[----:B------:R-:W1:Y:S01]  /*1b40*/  MUFU.SQRT R2, R18 ;  /* 0x0000001200027308 */ /* 0x000e620000002000 */
[----:B------:R-:W-:Y:S01]  /*1b50*/  FSEL R38, R53, 1, P2 ;  /* 0x3f80000035267808 */ /* 0x000fe20001000000 */
[----:B------:R-:W-:Y:S01]  /*1b60*/  @P2 FMUL R10, R10, 0.25 ;  /* 0x3e8000000a0a2820 */ /* 0x000fe20000400000 */
[----:B------:R-:W-:Y:S01]  /*1b70*/  SEL R19, R19, RZ, P0 ;  /* 0x000000ff13137207 */ /* 0x000fe20000000000 */
[----:B------:R-:W-:-:S04]  /*1b80*/  @!P1 FMUL R44, R44, 16777216 ;  /* 0x4b8000002c2c9820 */ /* 0x000fc80000400000 */
[----:B------:R-:W-:Y:S02]  /*1b90*/  FADD R19, R19, 0.0010000000474974513054 ;  /* 0x3a83126f13137421 */ /* 0x000fe40000000000 */
[----:B------:R-:W-:Y:S01]  /*1ba0*/  @!P6 FMUL R10, R10, 16777216 ;  /* 0x4b8000000a0ae820 */ /* 0x000fe20000400000 */
[----:B------:R-:W-:Y:S01]  /*1bb0*/  @!P6 FMUL R38, R38, 16777216 ;  /* 0x4b8000002626e820 */ /* 0x000fe20000400000 */
[----:B0-----:R-:W-:Y:S01]  /*1bc0*/  FSETP.GT.AND P6, PT, R3, 8.50705917302346158658e+37, PT ;  /* 0x7e8000000300780b */ /* 0x001fe20003fc4000 */
[----:B------:R-:W-:Y:S01]  /*1bd0*/  @!P1 FMUL R23, R23, 16777216 ;  /* 0x4b80000017179820 */ /* 0x000fe20000400000 */
[----:B------:R-:W0:Y:S01]  /*1be0*/  MUFU.SQRT R0, R19 ;  /* 0x0000001300007308 */ /* 0x000e220000002000 */
[----:B-1----:R-:W-:Y:S02]  /*1bf0*/  FSETP.GT.AND P2, PT, R2, 8.50705917302346158658e+37, PT ;  /* 0x7e8000000200780b */ /* 0x002fe40003f44000 */
[----:B------:R-:W-:-:S05]  /*1c00*/  FSETP.GEU.AND P1, PT, R3, 1.175494350822287508e-38, PT ;  /* 0x008000000300780b */ /* 0x000fca0003f2e000 */
[----:B------:R-:W1:Y:S01]  /*1c10*/  MUFU.RCP R45, R34 ;  /* 0x00000022002d7308 */ /* 0x000e620000001000 */
[----:B------:R-:W-:Y:S02]  /*1c20*/  FSEL R11, R53, 1, P6 ;  /* 0x3f800000350b7808 */ /* 0x000fe40003000000 */
[----:B------:R-:W-:-:S05]  /*1c30*/  @P6 FMUL R3, R3, 0.25 ;  /* 0x3e80000003036820 */ /* 0x000fca0000400000 */
[----:B------:R-:W2:Y:S01]  /*1c40*/  MUFU.RCP R44, R44 ;  /* 0x0000002c002c7308 */ /* 0x000ea20000001000 */
[C---:B------:R-:W-:Y:S01]  /*1c50*/  FSETP.GEU.AND P6, PT, R2.reuse, 1.175494350822287508e-38, PT ;  /* 0x008000000200780b */ /* 0x040fe20003fce000 */
[----:B------:R-:W-:Y:S01]  /*1c60*/  @P2 FMUL R2, R2, 0.25 ;  /* 0x3e80000002022820 */ /* 0x000fe20000400000 */
[----:B------:R-:W-:Y:S02]  /*1c70*/  FSEL R36, R53, 1, P2 ;  /* 0x3f80000035247808 */ /* 0x000fe40001000000 */
[----:B------:R-:W-:Y:S01]  /*1c80*/  ISETP.NE.AND P2, PT, R29, RZ, PT ;  /* 0x000000ff1d00720c */ /* 0x000fe20003f45270 */
[----:B------:R-:W-:Y:S01]  /*1c90*/  @!P1 FMUL R3, R3, 16777216 ;  /* 0x4b80000003039820 */ /* 0x000fe20000400000 */
[----:B------:R-:W-:Y:S01]  /*1ca0*/  @!P1 FMUL R11, R11, 16777216 ;  /* 0x4b8000000b0b9820 */ /* 0x000fe20000400000 */
[----:B------:R3:W-:Y:S01]  /*1cb0*/  MUFU.RCP R29, R33 ;  /* 0x00000021001d7308 */ /* 0x0007e20000001000 */
[----:B0-----:R-:W-:Y:S01]  /*1cc0*/  FSETP.GT.AND P1, PT, R0, 8.50705917302346158658e+37, PT ;  /* 0x7e8000000000780b */ /* 0x001fe20003f24000 */
[----:B---3--:R-:W0:Y:S06]  /*1cd0*/  LDC.64 R32, c[0x0][0x278] ;  /* 0x00009e00ff207b82 */ /* 0x008e2c0000000a00 */
[----:B------:R-:W3:Y:S01]  /*1ce0*/  MUFU.RCP R17, R21 ;  /* 0x0000001500117308 */ /* 0x000ee20000001000 */
[----:B------:R-:W-:Y:S01]  /*1cf0*/  FSEL R37, R53, 1, P1 ;  /* 0x3f80000035257808 */ /* 0x000fe20000800000 */
[----:B-1----:R-:W-:Y:S01]  /*1d00*/  FMUL R53, R45, R22 ;  /* 0x000000162d357220 */ /* 0x002fe20000400000 */
[----:B--2---:R-:W-:-:S02]  /*1d10*/  FMUL R23, R44, R23 ;  /* 0x000000172c177220 */ /* 0x004fc40000400000 */
[----:B------:R-:W1:Y:S01]  /*1d20*/  LDC.64 R44, c[0x0][0x280] ;  /* 0x0000a000ff2c7b82 */ /* 0x000e620000000a00 */
[----:B------:R-:W-:Y:S01]  /*1d30*/  @!P6 FMUL R2, R2, 16777216 ;  /* 0x4b8000000202e820 */ /* 0x000fe20000400000 */
[----:B------:R-:W-:Y:S01]  /*1d40*/  @!P6 FMUL R36, R36, 16777216 ;  /* 0x4b8000002424e820 */ /* 0x000fe20000400000 */
[C---:B------:R-:W-:Y:S01]  /*1d50*/  FSETP.GEU.AND P6, PT, R0.reuse, 1.175494350822287508e-38, PT ;  /* 0x008000000000780b */ /* 0x040fe20003fce000 */
[----:B------:R-:W-:Y:S01]  /*1d60*/  @P1 FMUL R0, R0, 0.25 ;  /* 0x3e80000000001820 */ /* 0x000fe20000400000 */
[----:B---3--:R-:W-:Y:S01]  /*1d70*/  FMUL R17, R17, R30 ;  /* 0x0000001e11117220 */ /* 0x008fe20000400000 */
[----:B------:R-:W-:Y:S01]  /*1d80*/  ISETP.NE.AND P1, PT, R28, RZ, PT ;  /* 0x000000ff1c00720c */ /* 0x000fe20003f25270 */
[----:B------:R-:W-:Y:S01]  /*1d90*/  FMUL R28, R29, R20 ;  /* 0x000000141d1c7220 */ /* 0x000fe20000400000 */
[----:B------:R-:W-:Y:S01]  /*1da0*/  CS2R R18, SRZ ;  /* 0x0000000000127805 */ /* 0x000fe2000001ff00 */
[----:B------:R-:W-:Y:S01]  /*1db0*/  FMUL R52, R17, R52 ;  /* 0x0000003411347220 */ /* 0x000fe20000400000 */
[----:B------:R-:W-:Y:S01]  /*1dc0*/  CS2R R16, SRZ ;  /* 0x0000000000107805 */ /* 0x000fe2000001ff00 */
[----:B0-----:R-:W-:-:S04]  /*1dd0*/  IMAD.WIDE R20, R5, 0x4, R32 ;  /* 0x0000000405147825 */ /* 0x001fc800078e0220 */
[----:B------:R-:W-:Y:S01]  /*1de0*/  FMUL R40, R23, R64 ;  /* 0x0000004017287220 */ /* 0x000fe20000400000 */
[----:B------:R-:W-:Y:S01]  /*1df0*/  FMUL R51, R28, R51 ;  /* 0x000000331c337220 */ /* 0x000fe20000400000 */
[----:B------:R-:W-:Y:S01]  /*1e00*/  CS2R R22, SRZ ;  /* 0x0000000000167805 */ /* 0x000fe2000001ff00 */
[----:B------:R0:W2:Y:S01]  /*1e10*/  @P0 LDG.E.EL.128 R16, desc[UR4][R20.64+-0x600] ;  /* 0xfffa000414100981 */ /* 0x0000a2000c2e1d00 */
[----:B-1----:R-:W-:Y:S01]  /*1e20*/  IMAD.WIDE R28, R5, 0x4, R44 ;  /* 0x00000004051c7825 */ /* 0x002fe200078e022c */
[----:B0-----:R-:W-:Y:S02]  /*1e30*/  CS2R R20, SRZ ;  /* 0x0000000000147805 */ /* 0x001fe4000001ff00 */
[----:B------:R-:W-:Y:S01]  /*1e40*/  CS2R R30, SRZ ;  /* 0x00000000001e7805 */ /* 0x000fe2000001ff00 */
[----:B------:R-:W-:-:S03]  /*1e50*/  IMAD.WIDE R32, R7, 0x4, R32 ;  /* 0x0000000407207825 */ /* 0x000fc600078e0220 */
[----:B------:R0:W3:Y:S01]  /*1e60*/  @P0 LDG.E.EL.128 R20, desc[UR4][R28.64+-0x600] ;  /* 0xfffa00041c140981 */ /* 0x0000e2000c2e1d00 */
[----:B------:R-:W-:Y:S01]  /*1e70*/  CS2R R34, SRZ ;  /* 0x0000000000227805 */ /* 0x000fe2000001ff00 */
[----:B------:R-:W-:Y:S01]  /*1e80*/  IMAD.WIDE R44, R7, 0x4, R44 ;  /* 0x00000004072c7825 */ /* 0x000fe200078e022c */
[----:B0-----:R-:W-:-:S06]  /*1e90*/  CS2R R28, SRZ ;  /* 0x00000000001c7805 */ /* 0x001fcc000001ff00 */
[----:B------:R0:W4:Y:S02]  /*1ea0*/  @P5 LDG.E.EL.128 R28, desc[UR4][R32.64+-0x600] ;  /* 0xfffa0004201c5981 */ /* 0x000124000c2e1d00 */
[----:B0-----:R-:W-:-:S06]  /*1eb0*/  CS2R R32, SRZ ;  /* 0x0000000000207805 */ /* 0x001fcc000001ff00 */
[----:B------:R0:W5:Y:S02]  /*1ec0*/  @P5 LDG.E.EL.128 R32, desc[UR4][R44.64+-0x600] ;  /* 0xfffa00042c205981 */ /* 0x000164000c2e1d00 */
[----:B0-----:R-:W0:Y:S01]  /*1ed0*/  LDC.64 R44, c[0x0][0x2a0] ;  /* 0x0000a800ff2c7b82 */ /* 0x001e220000000a00 */
[----:B----4-:R-:W-:Y:S02]  /*1ee0*/  SEL R63, R28, RZ, P5 ;  /* 0x000000ff1c3f7207 */ /* 0x010fe40002800000 */
[----:B------:R-:W-:Y:S02]  /*1ef0*/  SEL R28, R29, RZ, P5 ;  /* 0x000000ff1d1c7207 */ /* 0x000fe40002800000 */
[----:B-----5:R-:W-:Y:S02]  /*1f00*/  SEL R32, R32, RZ, P5 ;  /* 0x000000ff20207207 */ /* 0x020fe40002800000 */
[----:B------:R-:W-:-:S03]  /*1f10*/  SEL R33, R33, RZ, P5 ;  /* 0x000000ff21217207 */ /* 0x000fc60002800000 */
[----:B------:R-:W-:Y:S02]  /*1f20*/  FFMA R54, R63, R50, R32 ;  /* 0x000000323f367223 */ /* 0x000fe40000000020 */
[----:B------:R-:W-:Y:S01]  /*1f30*/  FFMA R55, R28, R55, R33 ;  /* 0x000000371c377223 */ /* 0x000fe20000000021 */
[----:B0-----:R-:W-:Y:S02]  /*1f40*/  IMAD.WIDE R32, R5, 0x4, R44 ;  /* 0x0000000405207825 */ /* 0x001fe400078e022c */
[----:B------:R-:W0:Y:S01]  /*1f50*/  LDC.64 R44, c[0x0][0x2a8] ;  /* 0x0000aa00ff2c7b82 */ /* 0x000e220000000a00 */
[----:B------:R-:W-:Y:S02]  /*1f60*/  SEL R29, R30, RZ, P5 ;  /* 0x000000ff1e1d7207 */ /* 0x000fe40002800000 */
[----:B------:R-:W-:Y:S02]  /*1f70*/  SEL R30, R31, RZ, P5 ;  /* 0x000000ff1f1e7207 */ /* 0x000fe40002800000 */
[----:B------:R-:W-:-:S02]  /*1f80*/  SEL R34, R34, RZ, P5 ;  /* 0x000000ff22227207 */ /* 0x000fc40002800000 */
[----:B------:R-:W-:-:S03]  /*1f90*/  SEL R35, R35, RZ, P5 ;  /* 0x000000ff23237207 */ /* 0x000fc60002800000 */
[----:B------:R-:W-:Y:S01]  /*1fa0*/  FFMA R58, R29, R58, R34 ;  /* 0x0000003a1d3a7223 */ /* 0x000fe20000000022 */
[----:B------:R-:W-:Y:S01]  /*1fb0*/  CS2R R28, SRZ ;  /* 0x00000000001c7805 */ /* 0x000fe2000001ff00 */
[----:B------:R-:W-:Y:S01]  /*1fc0*/  FFMA R59, R30, R59, R35 ;  /* 0x0000003b1e3b7223 */ /* 0x000fe20000000023 */
[----:B------:R-:W-:Y:S02]  /*1fd0*/  CS2R R30, SRZ ;  /* 0x00000000001e7805 */ /* 0x000fe4000001ff00 */
[----:B------:R-:W-:-:S04]  /*1fe0*/  CS2R R34, SRZ ;  /* 0x0000000000227805 */ /* 0x000fc8000001ff00 */
[----:B------:R1:W4:Y:S01]  /*1ff0*/  @P4 LDG.E.EL.128 R28, desc[UR4][R32.64+-0x900] ;  /* 0xfff70004201c4981 */ /* 0x000322000c2e1d00 */
[----:B0-----:R-:W-:Y:S01]  /*2000*/  IMAD.WIDE R44, R5, 0x4, R44 ;  /* 0x00000004052c7825 */ /* 0x001fe200078e022c */
[----:B-1----:R-:W-:-:S06]  /*2010*/  CS2R R32, SRZ ;  /* 0x0000000000207805 */ /* 0x002fcc000001ff00 */
[----:B------:R0:W5:Y:S02]  /*2020*/  @P4 LDG.E.EL.128 R32, desc[UR4][R44.64+-0x900] ;  /* 0xfff700042c204981 */ /* 0x000164000c2e1d00 */
[----:B0-----:R-:W0:Y:S01]  /*2030*/  LDC.64 R44, c[0x0][0x2a0] ;  /* 0x0000a800ff2c7b82 */ /* 0x001e220000000a00 */
[----:B------:R-:W-:Y:S01]  /*2040*/  FMUL R53, R53, R68 ;  /* 0x0000004435357220 */ /* 0x000fe20000400000 */
        /* <DEDUP_REMOVED lines=11> */
[----:B------:R-:W-:Y:S02]  /*2100*/  SEL R35, R35, RZ, P4 ;  /* 0x000000ff23237207 */ /* 0x000fe40002000000 */
[----:B------:R-:W-:Y:S01]  /*2110*/  CS2R R28, SRZ ;  /* 0x00000000001c7805 */ /* 0x000fe2000001ff00 */
[----:B------:R-:W-:Y:S02]  /*2120*/  FFMA R53, R30, R53, R34 ;  /* 0x000000351e357223 */ /* 0x000fe40000000022 */
        /* <DEDUP_REMOVED lines=8> */
[----:B----4-:R-:W-:Y:S02]  /*21b0*/  SEL R63, R30, RZ, P3 ;  /* 0x000000ff1e3f7207 */ /* 0x010fe40001800000 */
[----:B------:R-:W-:Y:S02]  /*21c0*/  SEL R50, R31, RZ, P3 ;  /* 0x000000ff1f327207 */ /* 0x000fe40001800000 */
[----:B------:R-:W-:Y:S02]  /*21d0*/  SEL R28, R28, RZ, P3 ;  /* 0x000000ff1c1c7207 */ /* 0x000fe40001800000 */
[----:B-----5:R-:W-:Y:S02]  /*21e0*/  SEL R31, R32, RZ, P3 ;  /* 0x000000ff201f7207 */ /* 0x020fe40001800000 */
[----:B------:R-:W-:Y:S01]  /*21f0*/  SEL R30, R33, RZ, P3 ;  /* 0x000000ff211e7207 */ /* 0x000fe20001800000 */
[----:B0-----:R-:W-:-:S02]  /*2200*/  IMAD.WIDE R32, R5, 0x4, R44 ;  /* 0x0000000405207825 */ /* 0x001fc400078e022c */
[----:B------:R-:W0:Y:S01]  /*2210*/  LDC.64 R44, c[0x0][0x230] ;  /* 0x00008c00ff2c7b82 */ /* 0x000e220000000a00 */
[----:B------:R-:W-:Y:S01]  /*2220*/  SEL R29, R29, RZ, P3 ;  /* 0x000000ff1d1d7207 */ /* 0x000fe20001800000 */
[----:B------:R-:W-:Y:S01]  /*2230*/  FFMA R41, R28, R41, R31 ;  /* 0x000000291c297223 */ /* 0x000fe2000000001f */
[----:B------:R-:W-:-:S03]  /*2240*/  SEL R34, R34, RZ, P3 ;  /* 0x000000ff22227207 */ /* 0x000fc60001800000 */
[----:B------:R-:W-:Y:S01]  /*2250*/  FFMA R42, R29, R42, R30 ;  /* 0x0000002a1d2a7223 */ /* 0x000fe2000000001e */
[----:B------:R-:W-:Y:S02]  /*2260*/  CS2R R28, SRZ ;  /* 0x00000000001c7805 */ /* 0x000fe4000001ff00 */
[----:B------:R-:W-:Y:S02]  /*2270*/  CS2R R30, SRZ ;  /* 0x00000000001e7805 */ /* 0x000fe4000001ff00 */
[----:B------:R-:W-:Y:S01]  /*2280*/  SEL R35, R35, RZ, P3 ;  /* 0x000000ff23237207 */ /* 0x000fe20001800000 */
[----:B------:R-:W-:-:S04]  /*2290*/  FFMA R46, R63, R46, R34 ;  /* 0x0000002e3f2e7223 */ /* 0x000fc80000000022 */
[----:B------:R-:W-:Y:S01]  /*22a0*/  FFMA R43, R50, R43, R35 ;  /* 0x0000002b322b7223 */ /* 0x000fe20000000023 */
[----:B------:R1:W4:Y:S01]  /*22b0*/  @P2 LDG.E.EL.128 R28, desc[UR4][R32.64] ;  /* 0x00000004201c2981 */ /* 0x000322000c2e1d00 */
[----:B------:R-:W-:Y:S01]  /*22c0*/  CS2R R34, SRZ ;  /* 0x0000000000227805 */ /* 0x000fe2000001ff00 */
[----:B0-----:R-:W-:Y:S01]  /*22d0*/  IMAD.WIDE R44, R5, 0x4, R44 ;  /* 0x00000004052c7825 */ /* 0x001fe200078e022c */
[----:B-1----:R-:W-:-:S06]  /*22e0*/  CS2R R32, SRZ ;  /* 0x0000000000207805 */ /* 0x002fcc000001ff00 */
        /* <DEDUP_REMOVED lines=22> */
[----:B------:R3:W5:Y:S01]  /*2450*/  @P1 LDG.E.EL.128 R32, desc[UR4][R44.64] ;  /* 0x000000042c201981 */ /* 0x000762000c2e1d00 */
[----:B------:R-:W0:Y:S01]  /*2460*/  MUFU.RCP R4, R4 ;  /* 0x0000000400047308 */ /* 0x000e220000001000 */
[----:B------:R-:W-:Y:S02]  /*2470*/  SEL R24, R24, RZ, P0 ;  /* 0x000000ff18187207 */ /* 0x000fe40000000000 */
[----:B------:R-:W-:Y:S02]  /*2480*/  SEL R25, R25, RZ, P0 ;  /* 0x000000ff19197207 */ /* 0x000fe40000000000 */
[----:B------:R-:W-:Y:S02]  /*2490*/  SEL R26, R26, RZ, P0 ;  /* 0x000000ff1a1a7207 */ /* 0x000fe40000000000 */
[----:B---3--:R-:W-:Y:S02]  /*24a0*/  SEL R45, R20, RZ, P0 ;  /* 0x000000ff142d7207 */ /* 0x008fe40000000000 */
[----:B------:R-:W-:-:S02]  /*24b0*/  SEL R20, R21, RZ, P0 ;  /* 0x000000ff15147207 */ /* 0x000fc40000000000 */
[----:B------:R-:W-:Y:S02]  /*24c0*/  SEL R21, R22, RZ, P0 ;  /* 0x000000ff16157207 */ /* 0x000fe40000000000 */
[----:B------:R-:W-:Y:S02]  /*24d0*/  SEL R27, R27, RZ, P0 ;  /* 0x000000ff1b1b7207 */ /* 0x000fe40000000000 */
[----:B--2---:R-:W-:Y:S02]  /*24e0*/  SEL R16, R16, RZ, P0 ;  /* 0x000000ff10107207 */ /* 0x004fe40000000000 */
[----:B------:R-:W-:Y:S02]  /*24f0*/  SEL R17, R17, RZ, P0 ;  /* 0x000000ff11117207 */ /* 0x000fe40000000000 */
[----:B------:R-:W-:Y:S02]  /*2500*/  SEL R18, R18, RZ, P0 ;  /* 0x000000ff12127207 */ /* 0x000fe40000000000 */
[----:B------:R-:W-:-:S02]  /*2510*/  SEL R19, R19, RZ, P0 ;  /* 0x000000ff13137207 */ /* 0x000fc40000000000 */
[----:B------:R-:W-:Y:S01]  /*2520*/  SEL R22, R23, RZ, P0 ;  /* 0x000000ff17167207 */ /* 0x000fe20000000000 */
[----:B------:R-:W-:-:S06]  /*2530*/  @!P6 FMUL R0, R0, 16777216 ;  /* 0x4b8000000000e820 */ /* 0x000fcc0000400000 */
[----:B------:R-:W-:Y:S01]  /*2540*/  MUFU.RCP R0, R0 ;  /* 0x0000000000007308 */ /* 0x000fe20000001000 */
[----:B------:R-:W-:Y:S01]  /*2550*/  @!P6 FMUL R37, R37, 16777216 ;  /* 0x4b8000002525e820 */ /* 0x000fe20000400000 */
[----:B----4-:R-:W-:Y:S02]  /*2560*/  SEL R63, R28, RZ, P1 ;  /* 0x000000ff1c3f7207 */ /* 0x010fe40000800000 */
[----:B------:R-:W-:Y:S02]  /*2570*/  SEL R28, R30, RZ, P1 ;  /* 0x000000ff1e1c7207 */ /* 0x000fe40000800000 */
[----:B------:R-:W-:Y:S02]  /*2580*/  SEL R62, R29, RZ, P1 ;  /* 0x000000ff1d3e7207 */ /* 0x000fe40000800000 */
[----:B------:R-:W-:Y:S02]  /*2590*/  SEL R31, R31, RZ, P1 ;  /* 0x000000ff1f1f7207 */ /* 0x000fe40000800000 */
[----:B-----5:R-:W-:-:S02]  /*25a0*/  SEL R64, R32, RZ, P1 ;  /* 0x000000ff20407207 */ /* 0x020fc40000800000 */
[----:B------:R-:W-:Y:S02]  /*25b0*/  SEL R34, R34, RZ, P1 ;  /* 0x000000ff22227207 */ /* 0x000fe40000800000 */
[----:B------:R-:W-:Y:S01]  /*25c0*/  SEL R33, R33, RZ, P1 ;  /* 0x000000ff21217207 */ /* 0x000fe20000800000 */
[----:B------:R-:W-:Y:S01]  /*25d0*/  FFMA R29, R63, R66, R64 ;  /* 0x000000423f1d7223 */ /* 0x000fe20000000040 */
[----:B------:R-:W-:Y:S02]  /*25e0*/  SEL R32, R35, RZ, P1 ;  /* 0x000000ff23207207 */ /* 0x000fe40000800000 */
[----:B------:R-:W-:Y:S01]  /*25f0*/  FSETP.GEU.AND P1, PT, R43, RZ, PT ;  /* 0x000000ff2b00720b */ /* 0x000fe20003f2e000 */
[----:B------:R-:W-:Y:S01]  /*2600*/  FFMA R28, R28, R67, R34 ;  /* 0x000000431c1c7223 */ /* 0x000fe20000000022 */
[----:B------:R-:W-:Y:S02]  /*2610*/  FFMA R30, R62, R65, R33 ;  /* 0x000000413e1e7223 */ /* 0x000fe40000000021 */
[----:B------:R-:W-:-:S02]  /*2620*/  SEL R34, RZ, 0x1, P1 ;  /* 0x00000001ff227807 */ /* 0x000fc40000800000 */
[----:B------:R-:W-:Y:S01]  /*2630*/  FSETP.GEU.AND P1, PT, R29, RZ, PT ;  /* 0x000000ff1d00720b */ /* 0x000fe20003f2e000 */
[----:B0-----:R-:W-:-:S03]  /*2640*/  FMUL R33, R4, R39 ;  /* 0x0000002704217220 */ /* 0x001fc60000400000 */
[----:B------:R-:W-:Y:S01]  /*2650*/  SEL R35, RZ, 0x1, P1 ;  /* 0x00000001ff237807 */ /* 0x000fe20000800000 */
[----:B------:R-:W-:Y:S01]  /*2660*/  FMUL R33, R33, R60 ;  /* 0x0000003c21217220 */ /* 0x000fe20000400000 */
[----:B------:R-:W-:Y:S01]  /*2670*/  FSETP.GEU.AND P1, PT, R30, RZ, PT ;  /* 0x000000ff1e00720b */ /* 0x000fe20003f2e000 */
[----:B------:R-:W2:Y:S02]  /*2680*/  LDL.LU R60, [R1] ;  /* 0x00000000013c7983 */ /* 0x000ea40000300800 */
[----:B------:R-:W-:Y:S01]  /*2690*/  FFMA R4, R31, R33, R32 ;  /* 0x000000211f047223 */ /* 0x000fe20000000020 */
[----:B------:R-:W-:Y:S02]  /*26a0*/  SEL R44, RZ, 0x1fffe, P1 ;  /* 0x0001fffeff2c7807 */ /* 0x000fe40000800000 */
[----:B------:R-:W-:-:S04]  /*26b0*/  FSETP.GEU.AND P1, PT, R28, RZ, PT ;  /* 0x000000ff1c00720b */ /* 0x000fc80003f2e000 */
[----:B------:R-:W-:Y:S02]  /*26c0*/  SEL R32, RZ, 0x4, P1 ;  /* 0x00000004ff207807 */ /* 0x000fe40000800000 */
[----:B------:R-:W-:-:S04]  /*26d0*/  FSETP.GEU.AND P1, PT, R4, RZ, PT ;  /* 0x000000ff0400720b */ /* 0x000fc80003f2e000 */
[----:B------:R-:W-:Y:S02]  /*26e0*/  SEL R31, RZ, 0x7fff8, P1 ;  /* 0x0007fff8ff1f7807 */ /* 0x000fe40000800000 */
[----:B------:R-:W-:-:S04]  /*26f0*/  FSETP.GEU.AND P1, PT, R48, RZ, PT ;  /* 0x000000ff3000720b */ /* 0x000fc80003f2e000 */
[----:B------:R-:W-:Y:S02]  /*2700*/  SEL R39, RZ, 0x1, P1 ;  /* 0x00000001ff277807 */ /* 0x000fe40000800000 */
[----:B------:R-:W-:Y:S01]  /*2710*/  FSETP.GEU.AND P1, PT, R50, RZ, PT ;  /* 0x000000ff3200720b */ /* 0x000fe20003f2e000 */
[----:B------:R-:W-:-:S03]  /*2720*/  IMAD.IADD R35, R35, 0x1, R44 ;  /* 0x0000000123237824 */ /* 0x000fc600078e022c */
[----:B------:R-:W-:Y:S02]  /*2730*/  SEL R44, RZ, 0x1fffe, P1 ;  /* 0x0001fffeff2c7807 */ /* 0x000fe40000800000 */
[----:B------:R-:W-:-:S04]  /*2740*/  FSETP.GEU.AND P1, PT, R47, RZ, PT ;  /* 0x000000ff2f00720b */ /* 0x000fc80003f2e000 */
[----:B------:R-:W-:Y:S02]  /*2750*/  SEL R33, RZ, 0x4, P1 ;  /* 0x00000004ff217807 */ /* 0x000fe40000800000 */
[----:B------:R-:W-:Y:S01]  /*2760*/  FSETP.GEU.AND P1, PT, R49, RZ, PT ;  /* 0x000000ff3100720b */ /* 0x000fe20003f2e000 */
[----:B------:R-:W-:Y:S01]  /*2770*/  IMAD.IADD R39, R39, 0x1, R44 ;  /* 0x0000000127277824 */ /* 0x000fe200078e022c */
[----:B------:R-:W-:Y:S02]  /*2780*/  LOP3.LUT R35, R35, 0x3, RZ, 0xc0, !PT ;  /* 0x0000000323237812 */ /* 0x000fe400078ec0ff */
[----:B------:R-:W-:Y:S02]  /*2790*/  SEL R44, RZ, 0x7fff8, P1 ;  /* 0x0007fff8ff2c7807 */ /* 0x000fe40000800000 */
[----:B------:R-:W-:Y:S02]  /*27a0*/  FSETP.GEU.AND P1, PT, R46, RZ, PT ;  /* 0x000000ff2e00720b */ /* 0x000fe40003f2e000 */
[----:B------:R-:W-:-:S02]  /*27b0*/  IADD3 R32, R35, R31, R32 ;  /* 0x0000001f23207210 */ /* 0x000fc40007ffe020 */
[----:B------:R-:W-:Y:S02]  /*27c0*/  SEL R35, RZ, 0x1fffe, P1 ;  /* 0x0001fffeff237807 */ /* 0x000fe40000800000 */
[----:B------:R-:W-:-:S03]  /*27d0*/  FSETP.GEU.AND P1, PT, R42, RZ, PT ;  /* 0x000000ff2a00720b */ /* 0x000fc60003f2e000 */
[----:B------:R-:W-:Y:S01]  /*27e0*/  IMAD.IADD R35, R34, 0x1, R35 ;  /* 0x0000000122237824 */ /* 0x000fe200078e0223 */
[----:B------:R-:W-:Y:S02]  /*27f0*/  SEL R31, RZ, 0x4, P1 ;  /* 0x00000004ff1f7807 */ /* 0x000fe40000800000 */
[----:B------:R-:W-:Y:S02]  /*2800*/  FSETP.GEU.AND P1, PT, R41, RZ, PT ;  /* 0x000000ff2900720b */ /* 0x000fe40003f2e000 */
[----:B------:R-:W-:Y:S02]  /*2810*/  LOP3.LUT R39, R39, 0x3, RZ, 0xc0, !PT ;  /* 0x0000000327277812 */ /* 0x000fe400078ec0ff */
[----:B------:R-:W-:Y:S02]  /*2820*/  SEL R34, RZ, 0x7fff8, P1 ;  /* 0x0007fff8ff227807 */ /* 0x000fe40000800000 */
[----:B------:R-:W-:Y:S02]  /*2830*/  LOP3.LUT R35, R35, 0x3, RZ, 0xc0, !PT ;  /* 0x0000000323237812 */ /* 0x000fe400078ec0ff */
[----:B------:R-:W-:-:S02]  /*2840*/  IADD3 R33, R39, R44, R33 ;  /* 0x0000002c27217210 */ /* 0x000fc40007ffe021 */
[----:B------:R-:W-:Y:S02]  /*2850*/  IADD3 R31, R35, R34, R31 ;  /* 0x00000022231f7210 */ /* 0x000fe40007ffe01f */
[----:B------:R-:W-:Y:S02]  /*2860*/  SEL R34, R15, RZ, P0 ;  /* 0x000000ff0f227207 */ /* 0x000fe40000000000 */
[----:B------:R-:W-:Y:S02]  /*2870*/  SEL R35, R14, RZ, P0 ;  /* 0x000000ff0e237207 */ /* 0x000fe40000000000 */
[----:B------:R-:W-:Y:S02]  /*2880*/  SEL R44, R13, RZ, P0 ;  /* 0x000000ff0d2c7207 */ /* 0x000fe40000000000 */
[----:B------:R-:W-:Y:S02]  /*2890*/  SEL R39, R12, RZ, P0 ;  /* 0x000000ff0c277207 */ /* 0x000fe40000000000 */
[----:B------:R-:W-:-:S04]  /*28a0*/  FSETP.GEU.AND P0, PT, R53, RZ, PT ;  /* 0x000000ff3500720b */ /* 0x000fc80003f0e000 */
[----:B------:R-:W-:Y:S02]  /*28b0*/  SEL R13, RZ, 0x1fffe, P0 ;  /* 0x0001fffeff0d7807 */ /* 0x000fe40000000000 */
[----:B------:R-:W-:Y:S02]  /*28c0*/  FSETP.GEU.AND P0, PT, R40, RZ, PT ;  /* 0x000000ff2800720b */ /* 0x000fe40003f0e000 */
[----:B------:R-:W-:Y:S02]  /*28d0*/  FSETP.GEU.AND P1, PT, R52, RZ, PT ;  /* 0x000000ff3400720b */ /* 0x000fe40003f2e000 */
[----:B------:R-:W-:-:S05]  /*28e0*/  SEL R12, RZ, 0x1, P0 ;  /* 0x00000001ff0c7807 */ /* 0x000fca0000000000 */
[----:B------:R-:W-:Y:S01]  /*28f0*/  IMAD.IADD R14, R12, 0x1, R13 ;  /* 0x000000010c0e7824 */ /* 0x000fe200078e020d */
[----:B------:R-:W-:Y:S02]  /*2900*/  SEL R12, RZ, 0x4, P1 ;  /* 0x00000004ff0c7807 */ /* 0x000fe40000800000 */
[----:B------:R-:W-:Y:S02]  /*2910*/  FSETP.GEU.AND P1, PT, R51, RZ, PT ;  /* 0x000000ff3300720b */ /* 0x000fe40003f2e000 */
[----:B------:R-:W-:Y:S02]  /*2920*/  LOP3.LUT R14, R14, 0x3, RZ, 0xc0, !PT ;  /* 0x000000030e0e7812 */ /* 0x000fe400078ec0ff */
[----:B------:R-:W-:Y:S02]  /*2930*/  SEL R13, RZ, 0x7fff8, P1 ;  /* 0x0007fff8ff0d7807 */ /* 0x000fe40000800000 */
[----:B------:R-:W-:Y:S02]  /*2940*/  FSETP.GEU.AND P1, PT, R54, RZ, PT ;  /* 0x000000ff3600720b */ /* 0x000fe40003f2e000 */
[----:B------:R-:W-:-:S02]  /*2950*/  IADD3 R23, R14, R13, R12 ;  /* 0x0000000d0e177210 */ /* 0x000fc40007ffe00c */
[----:B------:R-:W-:Y:S01]  /*2960*/  FSEL R12, R54, RZ, P1 ;  /* 0x000000ff360c7208 */ /* 0x000fe20000800000 */
[----:B------:R-:W-:Y:S01]  /*2970*/  IMAD.SHL.U32 R32, R32, 0x100, RZ ;  /* 0x0000010020207824 */ /* 0x000fe200078e00ff */
[----:B------:R-:W-:-:S04]  /*2980*/  LOP3.LUT R54, R23, 0xf, RZ, 0xc0, !PT ;  /* 0x0000000f17367812 */ /* 0x000fc800078ec0ff */
[----:B------:R-:W-:Y:S01]  /*2990*/  LOP3.LUT R32, R32, 0xf00, RZ, 0xe2, !PT ;  /* 0x00000f0020207812 */ /* 0x000fe200078ee2ff */
[----:B------:R-:W-:-:S04]  /*29a0*/  IMAD R31, R31, 0x10, R54 ;  /* 0x000000101f1f7824 */ /* 0x000fc800078e0236 */
[----:B------:R-:W-:Y:S01]  /*29b0*/  IMAD R32, R33, 0x1000, R32 ;  /* 0x0000100021207824 */ /* 0x000fe200078e0220 */
[----:B------:R-:W-:Y:S02]  /*29c0*/  LOP3.LUT R31, R31, 0xff, RZ, 0xc0, !PT ;  /* 0x000000ff1f1f7812 */ /* 0x000fe400078ec0ff */
[----:B------:R-:W-:-:S03]  /*29d0*/  FSETP.GEU.AND P1, PT, R55, RZ, PT ;  /* 0x000000ff3700720b */ /* 0x000fc60003f2e000 */
[----:B------:R-:W-:Y:S01]  /*29e0*/  IMAD.IADD R31, R32, 0x1, R31 ;  /* 0x00000001201f7824 */ /* 0x000fe200078e021f */
[----:B------:R-:W-:Y:S02]  /*29f0*/  FSEL R13, R55, RZ, P1 ;  /* 0x000000ff370d7208 */ /* 0x000fe40000800000 */
[C---:B------:R-:W-:Y:S02]  /*2a00*/  FSETP.GEU.AND P1, PT, R58.reuse, RZ, PT ;  /* 0x000000ff3a00720b */ /* 0x040fe40003f2e000 */
[----:B------:R-:W-:Y:S02]  /*2a10*/  LOP3.LUT R31, R31, 0xffff, RZ, 0xc0, !PT ;  /* 0x0000ffff1f1f7812 */ /* 0x000fe400078ec0ff */
[----:B------:R-:W-:Y:S02]  /*2a20*/  FSEL R14, R58, RZ, P1 ;  /* 0x000000ff3a0e7208 */ /* 0x000fe40000800000 */
[----:B------:R-:W-:Y:S02]  /*2a30*/  SHF.R.U32.HI R23, RZ, 0x7, R31 ;  /* 0x00000007ff177819 */ /* 0x000fe4000001161f */
[----:B------:R-:W-:-:S02]  /*2a40*/  FSETP.GEU.AND P1, PT, R59, RZ, PT ;  /* 0x000000ff3b00720b */ /* 0x000fc40003f2e000 */
[----:B------:R-:W-:Y:S02]  /*2a50*/  LOP3.LUT R23, R23, 0x1, RZ, 0xc0, !PT ;  /* 0x0000000117177812 */ /* 0x000fe400078ec0ff */
[----:B------:R-:W-:Y:S02]  /*2a60*/  FSEL R15, R59, RZ, P1 ;  /* 0x000000ff3b0f7208 */ /* 0x000fe40000800000 */
[----:B------:R-:W-:Y:S02]  /*2a70*/  ISETP.NE.U32.AND P1, PT, R23, 0x1, PT ;  /* 0x000000011700780c */ /* 0x000fe40003f25070 */
[----:B------:R-:W-:Y:S01]  /*2a80*/  SHF.R.U32.HI R23, RZ, 0x6, R31 ;  /* 0x00000006ff177819 */ /* 0x000fe2000001161f */
[----:B------:R-:W-:-:S03]  /*2a90*/  FADD R39, R24, -R39 ;  /* 0x8000002718277221 */ /* 0x000fc60000000000 */
[----:B------:R-:W-:Y:S01]  /*2aa0*/  LOP3.LUT R23, R23, 0x1, RZ, 0xc0, !PT ;  /* 0x0000000117177812 */ /* 0x000fe200078ec0ff */
[----:B------:R-:W0:Y:S01]  /*2ab0*/  MUFU.RCP R24, R3 ;  /* 0x0000000300187308 */ /* 0x000e220000001000 */
[----:B------:R-:W-:Y:S02]  /*2ac0*/  FSEL R41, R41, RZ, P1 ;  /* 0x000000ff29297208 */ /* 0x000fe40000800000 */
[----:B------:R-:W-:Y:S02]  /*2ad0*/  ISETP.NE.U32.AND P1, PT, R23, 0x1, PT ;  /* 0x000000011700780c */ /* 0x000fe40003f25070 */
[----:B------:R-:W-:-:S04]  /*2ae0*/  SHF.R.U32.HI R23, RZ, 0x5, R31 ;  /* 0x00000005ff177819 */ /* 0x000fc8000001161f */
[----:B------:R-:W-:Y:S02]  /*2af0*/  LOP3.LUT R23, R23, 0x1, RZ, 0xc0, !PT ;  /* 0x0000000117177812 */ /* 0x000fe400078ec0ff */
[----:B------:R-:W-:Y:S02]  /*2b00*/  FSEL R42, R42, RZ, P1 ;  /* 0x000000ff2a2a7208 */ /* 0x000fe40000800000 */
[----:B------:R-:W-:Y:S02]  /*2b10*/  ISETP.NE.U32.AND P1, PT, R23, 0x1, PT ;  /* 0x000000011700780c */ /* 0x000fe40003f25070 */
[--C-:B------:R-:W-:Y:S01]  /*2b20*/  SHF.R.U32.HI R23, RZ, 0x4, R31.reuse ;  /* 0x00000004ff177819 */ /* 0x100fe2000001161f */
[----:B0-----:R-:W-:Y:S01]  /*2b30*/  FMUL R24, R24, R11 ;  /* 0x0000000b18187220 */ /* 0x001fe20000400000 */
[----:B------:R-:W-:Y:S02]  /*2b40*/  FMUL R32, R0, R37 ;  /* 0x0000002500207220 */ /* 0x000fe40000400000 */
[----:B------:R-:W-:Y:S01]  /*2b50*/  LOP3.LUT R23, R23, 0x1, RZ, 0xc0, !PT ;  /* 0x0000000117177812 */ /* 0x000fe200078ec0ff */
[----:B------:R0:W1:Y:S01]  /*2b60*/  MUFU.RCP R11, R2 ;  /* 0x00000002000b7308 */ /* 0x0000620000001000 */
[----:B------:R-:W-:-:S02]  /*2b70*/  SHF.R.U32.HI R0, RZ, 0x3, R31 ;  /* 0x00000003ff007819 */ /* 0x000fc4000001161f */
[----:B------:R-:W-:Y:S02]  /*2b80*/  FSEL R46, R46, RZ, P1 ;  /* 0x000000ff2e2e7208 */ /* 0x000fe40000800000 */
[----:B------:R-:W-:Y:S01]  /*2b90*/  ISETP.NE.U32.AND P1, PT, R23, 0x1, PT ;  /* 0x000000011700780c */ /* 0x000fe20003f25070 */
[----:B0-----:R-:W-:Y:S02]  /*2ba0*/  VIADD R2, R7, 0xffffff40 ;  /* 0xffffff4007027836 */ /* 0x001fe40000000000 */
[----:B------:R0:W3:Y:S01]  /*2bb0*/  MUFU.RCP R23, R10 ;  /* 0x0000000a00177308 */ /* 0x0000e20000001000 */
[----:B------:R-:W-:Y:S02]  /*2bc0*/  LOP3.LUT R0, R0, 0x1, RZ, 0xc0, !PT ;  /* 0x0000000100007812 */ /* 0x000fe400078ec0ff */
[----:B------:R-:W-:Y:S02]  /*2bd0*/  FSEL R40, R40, RZ, P0 ;  /* 0x000000ff28287208 */ /* 0x000fe40000000000 */
[----:B------:R-:W-:-:S02]  /*2be0*/  ISETP.GE.U32.AND P2, PT, R2, 0xc0, PT ;  /* 0x000000c00200780c */ /* 0x000fc40003f46070 */
[----:B------:R-:W4:Y:S01]  /*2bf0*/  LDC.64 R2, c[0x0][0x248] ;  /* 0x00009200ff027b82 */ /* 0x000f220000000a00 */
[--C-:B0-----:R-:W-:Y:S02]  /*2c00*/  SHF.R.U32.HI R10, RZ, 0x2, R31.reuse ;  /* 0x00000002ff0a7819 */ /* 0x101fe4000001161f */
[----:B------:R-:W-:Y:S02]  /*2c10*/  ISETP.NE.U32.AND P0, PT, R0, 0x1, PT ;  /* 0x000000010000780c */ /* 0x000fe40003f05070 */
[----:B------:R-:W-:Y:S02]  /*2c20*/  LOP3.LUT R10, R10, 0x1, RZ, 0xc0, !PT ;  /* 0x000000010a0a7812 */ /* 0x000fe400078ec0ff */
[----:B------:R-:W-:Y:S02]  /*2c30*/  SHF.R.U32.HI R0, RZ, 0x1, R31 ;  /* 0x00000001ff007819 */ /* 0x000fe4000001161f */
[----:B------:R-:W-:Y:S02]  /*2c40*/  FSEL R51, R51, RZ, P0 ;  /* 0x000000ff33337208 */ /* 0x000fe40000000000 */
[----:B------:R-:W-:-:S02]  /*2c50*/  ISETP.NE.U32.AND P0, PT, R10, 0x1, PT ;  /* 0x000000010a00780c */ /* 0x000fc40003f05070 */
[----:B------:R-:W-:Y:S02]  /*2c60*/  LOP3.LUT R0, R0, 0x1, RZ, 0xc0, !PT ;  /* 0x0000000100007812 */ /* 0x000fe400078ec0ff */
[----:B------:R-:W-:Y:S02]  /*2c70*/  FSEL R52, R52, RZ, P0 ;  /* 0x000000ff34347208 */ /* 0x000fe40000000000 */
[----:B------:R-:W-:Y:S01]  /*2c80*/  ISETP.NE.U32.AND P0, PT, R0, 0x1, PT ;  /* 0x000000010000780c */ /* 0x000fe20003f05070 */
[----:B------:R-:W-:Y:S01]  /*2c90*/  FADD R27, R27, -R34 ;  /* 0x800000221b1b7221 */ /* 0x000fe20000000000 */
[----:B------:R-:W-:Y:S01]  /*2ca0*/  FADD R26, R26, -R35 ;  /* 0x800000231a1a7221 */ /* 0x000fe20000000000 */
[----:B------:R-:W-:Y:S01]  /*2cb0*/  FADD R25, R25, -R44 ;  /* 0x8000002c19197221 */ /* 0x000fe20000000000 */
[----:B-1----:R-:W-:Y:S01]  /*2cc0*/  FMUL R11, R11, R36 ;  /* 0x000000240b0b7220 */ /* 0x002fe20000400000 */
[----:B------:R-:W-:Y:S02]  /*2cd0*/  FSEL R53, R53, RZ, P0 ;  /* 0x000000ff35357208 */ /* 0x000fe40000000000 */
[----:B------:R-:W-:Y:S01]  /*2ce0*/  ISETP.LT.AND P0, PT, R6, 0xd8c00, !P2 ;  /* 0x000d8c000600780c */ /* 0x000fe20005701270 */
[----:B------:R-:W-:Y:S01]  /*2cf0*/  FMUL R25, R24, R25 ;  /* 0x0000001918197220 */ /* 0x000fe20000400000 */
[----:B------:R-:W-:Y:S01]  /*2d00*/  FMUL R26, R11, R26 ;  /* 0x0000001a0b1a7220 */ /* 0x000fe20000400000 */
[----:B------:R-:W-:Y:S01]  /*2d10*/  FMUL R27, R32, R27 ;  /* 0x0000001b201b7220 */ /* 0x000fe20000400000 */
[----:B---3--:R-:W-:Y:S01]  /*2d20*/  FMUL R38, R23, R38 ;  /* 0x0000002617267220 */ /* 0x008fe20000400000 */
[----:B------:R-:W-:Y:S01]  /*2d30*/  FFMA R17, R17, R25, R20 ;  /* 0x0000001911117223 */ /* 0x000fe20000000014 */
[----:B------:R-:W-:Y:S01]  /*2d40*/  FFMA R18, R18, R26, R21 ;  /* 0x0000001a12127223 */ /* 0x000fe20000000015 */
[----:B------:R-:W-:Y:S01]  /*2d50*/  FFMA R19, R19, R27, R22 ;  /* 0x0000001b13137223 */ /* 0x000fe20000000016 */
[----:B------:R-:W-:-:S02]  /*2d60*/  CS2R R20, SRZ ;  /* 0x0000000000147805 */ /* 0x000fc4000001ff00 */
[----:B------:R-:W-:Y:S01]  /*2d70*/  CS2R R22, SRZ ;  /* 0x0000000000167805 */ /* 0x000fe2000001ff00 */
[----:B----4-:R-:W-:-:S05]  /*2d80*/  IMAD.WIDE R10, R7, 0x4, R2 ;  /* 0x00000004070a7825 */ /* 0x010fca00078e0202 */
[----:B------:R0:W3:Y:S01]  /*2d90*/  @P0 LDG.E.EL.128 R20, desc[UR4][R10.64+-0x300] ;  /* 0xfffd00040a140981 */ /* 0x0000e2000c2e1d00 */
[----:B------:R-:W-:-:S04]  /*2da0*/  FMUL R39, R38, R39 ;  /* 0x0000002726277220 */ /* 0x000fc80000400000 */
[----:B------:R-:W-:Y:S01]  /*2db0*/  FFMA R16, R16, R39, R45 ;  /* 0x0000002710107223 */ /* 0x000fe2000000002d */
[----:B------:R-:W-:-:S04]  /*2dc0*/  FSEL R43, R43, RZ, P1 ;  /* 0x000000ff2b2b7208 */ /* 0x000fc80000800000 */
[----:B------:R-:W-:-:S04]  /*2dd0*/  FSETP.GEU.AND P1, PT, R16, RZ, PT ;  /* 0x000000ff1000720b */ /* 0x000fc80003f2e000 */
[----:B------:R-:W-:Y:S02]  /*2de0*/  FSEL R16, R16, RZ, P1 ;  /* 0x000000ff10107208 */ /* 0x000fe40000800000 */
[----:B------:R-:W-:-:S04]  /*2df0*/  FSETP.GEU.AND P1, PT, R17, RZ, PT ;  /* 0x000000ff1100720b */ /* 0x000fc80003f2e000 */
[----:B------:R-:W-:Y:S02]  /*2e00*/  FSEL R17, R17, RZ, P1 ;  /* 0x000000ff11117208 */ /* 0x000fe40000800000 */
[----:B------:R-:W-:Y:S01]  /*2e10*/  FSETP.GEU.AND P1, PT, R18, RZ, PT ;  /* 0x000000ff1200720b */ /* 0x000fe20003f2e000 */
[----:B------:R-:W-:-:S03]  /*2e20*/  VIADD R0, R5, 0xffffff40 ;  /* 0xffffff4005007836 */ /* 0x000fc60000000000 */
[----:B------:R-:W-:Y:S02]  /*2e30*/  FSEL R18, R18, RZ, P1 ;  /* 0x000000ff12127208 */ /* 0x000fe40000800000 */
[----:B------:R-:W-:-:S04]  /*2e40*/  FSETP.GEU.AND P1, PT, R19, RZ, PT ;  /* 0x000000ff1300720b */ /* 0x000fc80003f2e000 */
[----:B------:R-:W-:Y:S02]  /*2e50*/  FSEL R19, R19, RZ, P1 ;  /* 0x000000ff13137208 */ /* 0x000fe40000800000 */
[----:B------:R-:W-:Y:S02]  /*2e60*/  ISETP.GE.U32.AND P1, PT, R0, 0xc0, PT ;  /* 0x000000c00000780c */ /* 0x000fe40003f26070 */
[----:B------:R-:W-:Y:S01]  /*2e70*/  IADD3 R26, P4, R57, UR6, RZ ;  /* 0x00000006391a7c10 */ /* 0x000fe2000ff9e0ff */
[----:B------:R-:W-:-:S03]  /*2e80*/  IMAD.MOV.U32 R68, RZ, RZ, 0x3e800000 ;  /* 0x3e800000ff447424 */ /* 0x000fc600078e00ff */
[----:B------:R-:W-:Y:S02]  /*2e90*/  IADD3.X R27, R56, UR7, RZ, P4, !PT ;  /* 0x00000007381b7c10 */ /* 0x000fe4000a7fe4ff */
[----:B------:R-:W-:-:S04]  /*2ea0*/  IADD3 R24, P4, R9, UR6, RZ ;  /* 0x0000000609187c10 */ /* 0x000fc8000ff9e0ff */
[----:B------:R-:W-:Y:S02]  /*2eb0*/  IADD3.X R25, R8, UR7, RZ, P4, !PT ;  /* 0x0000000708197c10 */ /* 0x000fe4000a7fe4ff */
[----:B------:R-:W-:Y:S02]  /*2ec0*/  ISETP.GT.AND P6, PT, R7, 0x23f, PT ;  /* 0x0000023f0700780c */ /* 0x000fe40003fc4270 */
[----:B--2---:R-:W-:-:S13]  /*2ed0*/  ISETP.GE.U32.AND P5, PT, R60, 0xc0, PT ;  /* 0x000000c03c00780c */ /* 0x004fda0003fa6070 */
[----:B------:R-:W-:Y:S02]  /*2ee0*/  @P5 FSEL R12, R41, RZ, P6 ;  /* 0x000000ff290c5208 */ /* 0x000fe40003000000 */
[----:B------:R-:W-:Y:S02]  /*2ef0*/  @P5 FSEL R13, R42, RZ, P6 ;  /* 0x000000ff2a0d5208 */ /* 0x000fe40003000000 */
[----:B------:R-:W-:Y:S02]  /*2f00*/  @P5 FSEL R14, R46, RZ, P6 ;  /* 0x000000ff2e0e5208 */ /* 0x000fe40003000000 */
[----:B------:R-:W-:Y:S02]  /*2f10*/  @P5 FSEL R15, R43, RZ, P6 ;  /* 0x000000ff2b0f5208 */ /* 0x000fe40003000000 */
[----:B------:R-:W-:Y:S02]  /*2f20*/  ISETP.GE.U32.AND P5, PT, R61, 0xc0, PT ;  /* 0x000000c03d00780c */ /* 0x000fe40003fa6070 */
[----:B------:R-:W-:-:S02]  /*2f30*/  ISETP.GT.AND P6, PT, R5, 0x23f, PT ;  /* 0x0000023f0500780c */ /* 0x000fc40003fc4270 */
[----:B------:R-:W-:Y:S02]  /*2f40*/  CS2R R8, SRZ ;  /* 0x0000000000087805 */ /* 0x000fe4000001ff00 */
[----:B0-----:R-:W-:-:S07]  /*2f50*/  CS2R R10, SRZ ;  /* 0x00000000000a7805 */ /* 0x001fce000001ff00 */
[----:B------:R-:W-:Y:S01]  /*2f60*/  @P5 FSEL R19, R40, RZ, P6 ;  /* 0x000000ff28135208 */ /* 0x000fe20003000000 */
[----:B------:R-:W-:Y:S01]  /*2f70*/  IMAD.WIDE R2, R5, 0x4, R2 ;  /* 0x0000000405027825 */ /* 0x000fe200078e0202 */
[----:B---3--:R-:W-:-:S05]  /*2f80*/  SEL R0, R20, RZ, P0 ;  /* 0x000000ff14007207 */ /* 0x008fca0000000000 */
[----:B------:R-:W-:Y:S01]  /*2f90*/  FADD R0, R0, 0.0010000000474974513054 ;  /* 0x3a83126f00007421 */ /* 0x000fe20000000000 */
[----:B------:R-:W-:-:S05]  /*2fa0*/  SEL R21, R21, RZ, P0 ;  /* 0x000000ff15157207 */ /* 0x000fca0000000000 */
[----:B------:R-:W0:Y:S01]  /*2fb0*/  MUFU.SQRT R0, R0 ;  /* 0x0000000000007308 */ /* 0x000e220000002000 */
[----:B------:R-:W-:Y:S01]  /*2fc0*/  FADD R32, R21, 0.0010000000474974513054 ;  /* 0x3a83126f15207421 */ /* 0x000fe20000000000 */
[----:B------:R-:W-:-:S06]  /*2fd0*/  SEL R22, R22, RZ, P0 ;  /* 0x000000ff16167207 */ /* 0x000fcc0000000000 */
[----:B------:R-:W1:Y:S01]  /*2fe0*/  MUFU.SQRT R32, R32 ;  /* 0x0000002000207308 */ /* 0x000e620000002000 */
[----:B0-----:R-:W-:Y:S01]  /*2ff0*/  FSETP.GT.AND P3, PT, R0, 8.50705917302346158658e+37, PT ;  /* 0x7e8000000000780b */ /* 0x001fe20003f64000 */
[----:B------:R-:W-:Y:S01]  /*3000*/  FADD R36, R22, 0.0010000000474974513054 ;  /* 0x3a83126f16247421 */ /* 0x000fe20000000000 */
[----:B------:R-:W-:Y:S02]  /*3010*/  FSETP.GEU.AND P4, PT, R0, 1.175494350822287508e-38, PT ;  /* 0x008000000000780b */ /* 0x000fe40003f8e000 */
[----:B------:R-:W-:-:S03]  /*3020*/  FSEL R37, R68, 1, P3 ;  /* 0x3f80000044257808 */ /* 0x000fc60001800000 */
[----:B------:R-:W0:Y:S01]  /*3030*/  MUFU.SQRT R36, R36 ;  /* 0x0000002400247308 */ /* 0x000e220000002000 */
[----:B------:R-:W-:-:S05]  /*3040*/  SEL R23, R23, RZ, P0 ;  /* 0x000000ff17177207 */ /* 0x000fca0000000000 */
[----:B------:R-:W-:Y:S01]  /*3050*/  @P3 FMUL R0, R0, 0.25 ;  /* 0x3e80000000003820 */ /* 0x000fe20000400000 */
[----:B-1----:R-:W-:Y:S01]  /*3060*/  FSETP.GT.AND P3, PT, R32, 8.50705917302346158658e+37, PT ;  /* 0x7e8000002000780b */ /* 0x002fe20003f64000 */
[----:B------:R-:W-:Y:S01]  /*3070*/  FADD R33, R23, 0.0010000000474974513054 ;  /* 0x3a83126f17217421 */ /* 0x000fe20000000000 */
[----:B------:R-:W-:Y:S01]  /*3080*/  @!P4 FMUL R37, R37, 16777216 ;  /* 0x4b8000002525c820 */ /* 0x000fe20000400000 */
[----:B------:R-:W-:Y:S01]  /*3090*/  @!P4 FMUL R0, R0, 16777216 ;  /* 0x4b8000000000c820 */ /* 0x000fe20000400000 */
[----:B------:R-:W-:Y:S02]  /*30a0*/  FSETP.GEU.AND P4, PT, R32, 1.175494350822287508e-38, PT ;  /* 0x008000002000780b */ /* 0x000fe40003f8e000 */
[----:B------:R-:W-:Y:S01]  /*30b0*/  FSEL R38, R68, 1, P3 ;  /* 0x3f80000044267808 */ /* 0x000fe20001800000 */
[----:B------:R-:W1:Y:S06]  /*30c0*/  MUFU.SQRT R33, R33 ;  /* 0x0000002100217308 */ /* 0x000e6c0000002000 */
[----:B------:R-:W-:Y:S01]  /*30d0*/  @P3 FMUL R32, R32, 0.25 ;  /* 0x3e80000020203820 */ /* 0x000fe20000400000 */
[----:B0-----:R-:W-:-:S03]  /*30e0*/  FSETP.GT.AND P3, PT, R36, 8.50705917302346158658e+37, PT ;  /* 0x7e8000002400780b */ /* 0x001fc60003f64000 */
[----:B------:R-:W-:Y:S01]  /*30f0*/  @!P4 FMUL R32, R32, 16777216 ;  /* 0x4b8000002020c820 */ /* 0x000fe20000400000 */
[----:B------:R-:W-:Y:S01]  /*3100*/  @!P4 FMUL R38, R38, 16777216 ;  /* 0x4b8000002626c820 */ /* 0x000fe20000400000 */
[----:B------:R-:W-:Y:S02]  /*3110*/  FSETP.GEU.AND P4, PT, R36, 1.175494350822287508e-38, PT ;  /* 0x008000002400780b */ /* 0x000fe40003f8e000 */
[----:B------:R-:W-:-:S06]  /*3120*/  FSEL R39, R68, 1, P3 ;  /* 0x3f80000044277808 */ /* 0x000fcc0001800000 */
[----:B------:R-:W-:Y:S01]  /*3130*/  @P3 FMUL R36, R36, 0.25 ;  /* 0x3e80000024243820 */ /* 0x000fe20000400000 */
[----:B-1----:R-:W-:-:S04]  /*3140*/  FSETP.GT.AND P3, PT, R33, 8.50705917302346158658e+37, PT ;  /* 0x7e8000002100780b */ /* 0x002fc80003f64000 */
[----:B------:R-:W-:Y:S01]  /*3150*/  @!P4 FMUL R36, R36, 16777216 ;  /* 0x4b8000002424c820 */ /* 0x000fe20000400000 */
[----:B------:R-:W-:Y:S01]  /*3160*/  @!P4 FMUL R39, R39, 16777216 ;  /* 0x4b8000002727c820 */ /* 0x000fe20000400000 */
[----:B------:R-:W-:Y:S02]  /*3170*/  FSETP.GEU.AND P4, PT, R33, 1.175494350822287508e-38, PT ;  /* 0x008000002100780b */ /* 0x000fe40003f8e000 */
[----:B------:R-:W-:-:S05]  /*3180*/  FSEL R40, R68, 1, P3 ;  /* 0x3f80000044287808 */ /* 0x000fca0001800000 */
[----:B------:R-:W-:Y:S01]  /*3190*/  @P3 FMUL R33, R33, 0.25 ;  /* 0x3e80000021213820 */ /* 0x000fe20000400000 */
[----:B------:R-:W-:-:S13]  /*31a0*/  ISETP.LT.AND P3, PT, R69, 0xd8c00, !P1 ;  /* 0x000d8c004500780c */ /* 0x000fda0004f61270 */
[----:B------:R0:W2:Y:S01]  /*31b0*/  @P3 LDG.E.EL.128 R8, desc[UR4][R2.64+-0x300] ;  /* 0xfffd000402083981 */ /* 0x0000a2000c2e1d00 */
[----:B------:R-:W-:Y:S01]  /*31c0*/  @!P4 FMUL R33, R33, 16777216 ;  /* 0x4b8000002121c820 */ /* 0x000fe20000400000 */
[----:B------:R-:W-:Y:S01]  /*31d0*/  @!P4 FMUL R40, R40, 16777216 ;  /* 0x4b8000002828c820 */ /* 0x000fe20000400000 */
[----:B------:R-:W-:Y:S02]  /*31e0*/  @P5 FSEL R17, R52, RZ, P6 ;  /* 0x000000ff34115208 */ /* 0x000fe40003000000 */
[----:B------:R-:W-:Y:S01]  /*31f0*/  P2R R34, PR, RZ, 0x4 ;  /* 0x00000004ff227803 */ /* 0x000fe20000000000 */
[----:B0-----:R-:W0:Y:S01]  /*3200*/  LDC.64 R2, c[0x0][0x240] ;  /* 0x00009000ff027b82 */ /* 0x001e220000000a00 */
[----:B------:R-:W-:Y:S02]  /*3210*/  @P5 FSEL R16, R51, RZ, P6 ;  /* 0x000000ff33105208 */ /* 0x000fe40003000000 */
[----:B------:R-:W-:Y:S02]  /*3220*/  @P5 FSEL R18, R53, RZ, P6 ;  /* 0x000000ff35125208 */ /* 0x000fe40003000000 */
[----:B------:R-:W-:-:S02]  /*3230*/  P2R R20, PR, RZ, 0x1 ;  /* 0x00000001ff147803 */ /* 0x000fc40000000000 */
[----:B------:R-:W-:Y:S02]  /*3240*/  CS2R R22, SRZ ;  /* 0x0000000000167805 */ /* 0x000fe4000001ff00 */
[----:B--2---:R-:W-:-:S05]  /*3250*/  SEL R8, R8, RZ, P3 ;  /* 0x000000ff08087207 */ /* 0x004fca0001800000 */
[----:B------:R-:W-:-:S04]  /*3260*/  FADD R8, R8, 0.0010000000474974513054 ;  /* 0x3a83126f08087421 */ /* 0x000fc80000000000 */
[----:B------:R-:W1:Y:S01]  /*3270*/  MUFU.SQRT R42, R8 ;  /* 0x00000008002a7308 */ /* 0x000e620000002000 */
[----:B------:R-:W-:Y:S02]  /*3280*/  SEL R9, R9, RZ, P3 ;  /* 0x000000ff09097207 */ /* 0x000fe40001800000 */
[----:B------:R-:W-:Y:S02]  /*3290*/  SEL R10, R10, RZ, P3 ;  /* 0x000000ff0a0a7207 */ /* 0x000fe40001800000 */
[----:B------:R-:W-:Y:S01]  /*32a0*/  SEL R11, R11, RZ, P3 ;  /* 0x000000ff0b0b7207 */ /* 0x000fe20001800000 */
[----:B------:R-:W-:Y:S02]  /*32b0*/  FADD R9, R9, 0.0010000000474974513054 ;  /* 0x3a83126f09097421 */ /* 0x000fe40000000000 */
[----:B------:R-:W-:Y:S02]  /*32c0*/  FADD R10, R10, 0.0010000000474974513054 ;  /* 0x3a83126f0a0a7421 */ /* 0x000fe40000000000 */
[----:B------:R-:W2:Y:S01]  /*32d0*/  MUFU.SQRT R44, R9 ;  /* 0x00000009002c7308 */ /* 0x000ea20000002000 */
[----:B------:R-:W-:Y:S01]  /*32e0*/  FADD R11, R11, 0.0010000000474974513054 ;  /* 0x3a83126f0b0b7421 */ /* 0x000fe20000000000 */
[----:B-1----:R-:W-:-:S06]  /*32f0*/  FSETP.GT.AND P4, PT, R42, 8.50705917302346158658e+37, PT ;  /* 0x7e8000002a00780b */ /* 0x002fcc0003f84000 */
[----:B------:R-:W1:Y:S08]  /*3300*/  MUFU.SQRT R46, R10 ;  /* 0x0000000a002e7308 */ /* 0x000e700000002000 */
[----:B------:R-:W3:Y:S01]  /*3310*/  MUFU.SQRT R52, R11 ;  /* 0x0000000b00347308 */ /* 0x000ee20000002000 */
[C---:B------:R-:W-:Y:S01]  /*3320*/  FSETP.GEU.AND P2, PT, R42.reuse, 1.175494350822287508e-38, PT ;  /* 0x008000002a00780b */ /* 0x040fe20003f4e000 */
[----:B------:R-:W-:Y:S01]  /*3330*/  @P4 FMUL R42, R42, 0.25 ;  /* 0x3e8000002a2a4820 */ /* 0x000fe20000400000 */
[----:B------:R-:W-:-:S02]  /*3340*/  FSEL R43, R68, 1, P4 ;  /* 0x3f800000442b7808 */ /* 0x000fc40002000000 */
[----:B--2---:R-:W-:Y:S02]  /*3350*/  FSETP.GT.AND P4, PT, R44, 8.50705917302346158658e+37, PT ;  /* 0x7e8000002c00780b */ /* 0x004fe40003f84000 */
[----:B-1----:R-:W-:Y:S02]  /*3360*/  FSETP.GT.AND P6, PT, R46, 8.50705917302346158658e+37, PT ;  /* 0x7e8000002e00780b */ /* 0x002fe40003fc4000 */
[----:B---3--:R-:W-:Y:S02]  /*3370*/  FSETP.GT.AND P0, PT, R52, 8.50705917302346158658e+37, PT ;  /* 0x7e8000003400780b */ /* 0x008fe40003f04000 */
[----:B------:R-:W-:-:S07]  /*3380*/  FSETP.GEU.AND P5, PT, R44, 1.175494350822287508e-38, PT ;  /* 0x008000002c00780b */ /* 0x000fce0003fae000 */
[----:B------:R-:W-:Y:S01]  /*3390*/  @P4 FMUL R44, R44, 0.25 ;  /* 0x3e8000002c2c4820 */ /* 0x000fe20000400000 */
[----:B------:R-:W-:Y:S02]  /*33a0*/  FSEL R45, R68, 1, P4 ;  /* 0x3f800000442d7808 */ /* 0x000fe40002000000 */
[C---:B------:R-:W-:Y:S01]  /*33b0*/  FSETP.GEU.AND P4, PT, R46.reuse, 1.175494350822287508e-38, PT ;  /* 0x008000002e00780b */ /* 0x040fe20003f8e000 */
[----:B------:R-:W-:Y:S01]  /*33c0*/  @P6 FMUL R46, R46, 0.25 ;  /* 0x3e8000002e2e6820 */ /* 0x000fe20000400000 */
[----:B------:R-:W-:Y:S02]  /*33d0*/  FSEL R51, R68, 1, P6 ;  /* 0x3f80000044337808 */ /* 0x000fe40003000000 */
[----:B------:R-:W-:Y:S01]  /*33e0*/  FSETP.GEU.AND P6, PT, R52, 1.175494350822287508e-38, PT ;  /* 0x008000003400780b */ /* 0x000fe20003fce000 */
[----:B------:R-:W-:Y:S01]  /*33f0*/  @!P2 FMUL R42, R42, 16777216 ;  /* 0x4b8000002a2aa820 */ /* 0x000fe20000400000 */
[----:B------:R-:W-:Y:S01]  /*3400*/  FSEL R53, R68, 1, P0 ;  /* 0x3f80000044357808 */ /* 0x000fe20000000000 */
[----:B------:R-:W-:Y:S01]  /*3410*/  @P0 FMUL R52, R52, 0.25 ;  /* 0x3e80000034340820 */ /* 0x000fe20000400000 */
[----:B------:R-:W-:Y:S01]  /*3420*/  ISETP.NE.AND P0, PT, R20, RZ, PT ;  /* 0x000000ff1400720c */ /* 0x000fe20003f05270 */
[----:B------:R-:W-:Y:S01]  /*3430*/  @!P2 FMUL R43, R43, 16777216 ;  /* 0x4b8000002b2ba820 */ /* 0x000fe20000400000 */
[----:B------:R-:W-:-:S02]  /*3440*/  ISETP.NE.AND P2, PT, R34, RZ, PT ;  /* 0x000000ff2200720c */ /* 0x000fc40003f45270 */
[----:B------:R-:W-:Y:S02]  /*3450*/  CS2R R8, SRZ ;  /* 0x0000000000087805 */ /* 0x000fe4000001ff00 */
[----:B------:R-:W-:Y:S02]  /*3460*/  CS2R R10, SRZ ;  /* 0x00000000000a7805 */ /* 0x000fe4000001ff00 */
[----:B------:R-:W-:Y:S01]  /*3470*/  CS2R R20, SRZ ;  /* 0x0000000000147805 */ /* 0x000fe2000001ff00 */
[----:B0-----:R-:W-:-:S03]  /*3480*/  IMAD.WIDE R34, R5, 0x4, R2 ;  /* 0x0000000405227825 */ /* 0x001fc600078e0202 */
[----:B------:R-:W2:Y:S04]  /*3490*/  @P3 LDG.E.EL.128 R8, desc[UR4][R26.64+-0x300] ;  /* 0xfffd00041a083981 */ /* 0x000ea8000c2e1d00 */
[----:B------:R-:W3:Y:S01]  /*34a0*/  @P3 LDG.E.EL.128 R20, desc[UR4][R34.64+-0x300] ;  /* 0xfffd000422143981 */ /* 0x000ee2000c2e1d00 */
[----:B------:R-:W-:Y:S01]  /*34b0*/  IMAD.WIDE R2, R7, 0x4, R2 ;  /* 0x0000000407027825 */ /* 0x000fe200078e0202 */
[----:B--2---:R-:W-:Y:S02]  /*34c0*/  SEL R11, R11, RZ, P3 ;  /* 0x000000ff0b0b7207 */ /* 0x004fe40001800000 */
[----:B---3--:R-:W-:Y:S02]  /*34d0*/  SEL R54, R23, RZ, P3 ;  /* 0x000000ff17367207 */ /* 0x008fe40001800000 */
[----:B------:R-:W-:-:S03]  /*34e0*/  SEL R10, R10, RZ, P3 ;  /* 0x000000ff0a0a7207 */ /* 0x000fc60001800000 */
[----:B------:R-:W-:Y:S01]  /*34f0*/  FADD R54, R11, -R54 ;  /* 0x800000360b367221 */ /* 0x000fe20000000000 */
[----:B------:R-:W-:Y:S02]  /*3500*/  SEL R11, R22, RZ, P3 ;  /* 0x000000ff160b7207 */ /* 0x000fe40001800000 */
[----:B------:R-:W-:Y:S02]  /*3510*/  SEL R9, R9, RZ, P3 ;  /* 0x000000ff09097207 */ /* 0x000fe40001800000 */
[----:B------:R-:W-:Y:S01]  /*3520*/  SEL R8, R8, RZ, P3 ;  /* 0x000000ff08087207 */ /* 0x000fe20001800000 */
[----:B------:R-:W-:Y:S01]  /*3530*/  FADD R26, R10, -R11 ;  /* 0x8000000b0a1a7221 */ /* 0x000fe20000000000 */
[----:B------:R-:W-:Y:S02]  /*3540*/  SEL R10, R21, RZ, P3 ;  /* 0x000000ff150a7207 */ /* 0x000fe40001800000 */
[----:B------:R-:W-:Y:S02]  /*3550*/  SEL R41, R20, RZ, P3 ;  /* 0x000000ff14297207 */ /* 0x000fe40001800000 */
[----:B------:R-:W-:-:S02]  /*3560*/  CS2R R20, SRZ ;  /* 0x0000000000147805 */ /* 0x000fc4000001ff00 */
[----:B------:R-:W-:Y:S01]  /*3570*/  CS2R R22, SRZ ;  /* 0x0000000000167805 */ /* 0x000fe2000001ff00 */
[----:B------:R-:W-:Y:S01]  /*3580*/  FADD R27, R9, -R10 ;  /* 0x8000000a091b7221 */ /* 0x000fe20000000000 */
[----:B------:R-:W-:Y:S01]  /*3590*/  CS2R R10, SRZ ;  /* 0x00000000000a7805 */ /* 0x000fe2000001ff00 */
[----:B------:R-:W-:Y:S01]  /*35a0*/  FADD R41, R8, -R41 ;  /* 0x8000002908297221 */ /* 0x000fe20000000000 */
[----:B------:R-:W-:Y:S02]  /*35b0*/  CS2R R8, SRZ ;  /* 0x0000000000087805 */ /* 0x000fe4000001ff00 */
[----:B------:R-:W2:Y:S04]  /*35c0*/  @P0 LDG.E.EL.128 R20, desc[UR4][R2.64+-0x300] ;  /* 0xfffd000402140981 */ /* 0x000ea8000c2e1d00 */
[----:B------:R-:W3:Y:S01]  /*35d0*/  @P0 LDG.E.EL.128 R8, desc[UR4][R24.64+-0x300] ;  /* 0xfffd000418080981 */ /* 0x000ee2000c2e1d00 */
[----:B------:R-:W-:Y:S01]  /*35e0*/  @!P5 FMUL R44, R44, 16777216 ;  /* 0x4b8000002c2cd820 */ /* 0x000fe20000400000 */
[----:B------:R-:W-:Y:S01]  /*35f0*/  @!P4 FMUL R46, R46, 16777216 ;  /* 0x4b8000002e2ec820 */ /* 0x000fe20000400000 */
[----:B------:R-:W0:Y:S08]  /*3600*/  MUFU.RCP R0, R0 ;  /* 0x0000000000007308 */ /* 0x000e300000001000 */
[----:B------:R-:W1:Y:S08]  /*3610*/  MUFU.RCP R44, R44 ;  /* 0x0000002c002c7308 */ /* 0x000e700000001000 */
[----:B------:R-:W4:Y:S01]  /*3620*/  MUFU.RCP R46, R46 ;  /* 0x0000002e002e7308 */ /* 0x000f220000001000 */
[----:B------:R-:W-:Y:S01]  /*3630*/  @!P5 FMUL R45, R45, 16777216 ;  /* 0x4b8000002d2dd820 */ /* 0x000fe20000400000 */
[----:B------:R-:W-:-:S06]  /*3640*/  @!P4 FMUL R51, R51, 16777216 ;  /* 0x4b8000003333c820 */ /* 0x000fcc0000400000 */
[----:B------:R-:W-:Y:S01]  /*3650*/  MUFU.RCP R36, R36 ;  /* 0x0000002400247308 */ /* 0x000fe20000001000 */
[----:B0-----:R-:W-:Y:S01]  /*3660*/  FMUL R37, R0, R37 ;  /* 0x0000002500257220 */ /* 0x001fe20000400000 */
[----:B-1----:R-:W-:Y:S01]  /*3670*/  FMUL R0, R44, R45 ;  /* 0x0000002d2c007220 */ /* 0x002fe20000400000 */
[----:B----4-:R-:W-:-:S05]  /*3680*/  FMUL R51, R46, R51 ;  /* 0x000000332e337220 */ /* 0x010fca0000400000 */
[----:B------:R-:W-:Y:S01]  /*3690*/  MUFU.RCP R33, R33 ;  /* 0x0000002100217308 */ /* 0x000fe20000001000 */
[----:B--2---:R-:W-:Y:S02]  /*36a0*/  SEL R3, R20, RZ, P0 ;  /* 0x000000ff14037207 */ /* 0x004fe40000000000 */
[----:B---3--:R-:W-:-:S05]  /*36b0*/  SEL R8, R8, RZ, P0 ;  /* 0x000000ff08087207 */ /* 0x008fca0000000000 */
[----:B------:R-:W-:Y:S02]  /*36c0*/  FADD R2, R8, -R3 ;  /* 0x8000000308027221 */ /* 0x000fe40000000000 */
[----:B------:R0:W1:Y:S02]  /*36d0*/  MUFU.RCP R3, R32 ;  /* 0x0000002000037308 */ /* 0x0000640000001000 */
[----:B0-----:R-:W-:Y:S01]  /*36e0*/  FMUL R32, R0, R27 ;  /* 0x0000001b00207220 */ /* 0x001fe20000400000 */
[----:B------:R-:W-:Y:S02]  /*36f0*/  FMUL R0, R51, R26 ;  /* 0x0000001a33007220 */ /* 0x000fe40000400000 */
[----:B------:R-:W0:Y:S01]  /*3700*/  LDC.64 R26, c[0x0][0x258] ;  /* 0x00009600ff1a7b82 */ /* 0x000e220000000a00 */
[----:B-1----:R-:W-:Y:S01]  /*3710*/  FMUL R8, R3, R38 ;  /* 0x0000002603087220 */ /* 0x002fe20000400000 */
[----:B------:R-:W-:Y:S01]  /*3720*/  FMUL R3, R36, R39 ;  /* 0x0000002724037220 */ /* 0x000fe20000400000 */
[----:B------:R-:W-:-:S05]  /*3730*/  FMUL R39, R37, R2 ;  /* 0x0000000225277220 */ /* 0x000fca0000400000 */
[----:B------:R-:W1:Y:S01]  /*3740*/  LDC.64 R36, c[0x0][0x250] ;  /* 0x00009400ff247b82 */ /* 0x000e620000000a00 */
[----:B------:R-:W2:Y:S01]  /*3750*/  MUFU.RCP R38, R42 ;  /* 0x0000002a00267308 */ /* 0x000ea20000001000 */
[----:B------:R-:W-:Y:S02]  /*3760*/  SEL R34, R23, RZ, P0 ;  /* 0x000000ff17227207 */ /* 0x000fe40000000000 */
[----:B------:R-:W-:Y:S02]  /*3770*/  SEL R11, R11, RZ, P0 ;  /* 0x000000ff0b0b7207 */ /* 0x000fe40000000000 */
[----:B------:R-:W-:Y:S02]  /*3780*/  SEL R23, R22, RZ, P0 ;  /* 0x000000ff16177207 */ /* 0x000fe40000000000 */
[----:B------:R-:W-:Y:S02]  /*3790*/  SEL R10, R10, RZ, P0 ;  /* 0x000000ff0a0a7207 */ /* 0x000fe40000000000 */
[----:B------:R-:W-:-:S02]  /*37a0*/  SEL R22, R21, RZ, P0 ;  /* 0x000000ff15167207 */ /* 0x000fc40000000000 */
[----:B------:R-:W-:Y:S01]  /*37b0*/  SEL R9, R9, RZ, P0 ;  /* 0x000000ff09097207 */ /* 0x000fe20000000000 */
[----:B------:R-:W-:Y:S01]  /*37c0*/  FADD R11, R11, -R34 ;  /* 0x800000220b0b7221 */ /* 0x000fe20000000000 */
[----:B------:R-:W-:Y:S01]  /*37d0*/  FADD R10, R10, -R23 ;  /* 0x800000170a0a7221 */ /* 0x000fe20000000000 */
[----:B------:R-:W-:Y:S02]  /*37e0*/  FMUL R20, R33, R40 ;  /* 0x0000002821147220 */ /* 0x000fe40000400000 */
[----:B------:R-:W-:Y:S01]  /*37f0*/  FADD R9, R9, -R22 ;  /* 0x8000001609097221 */ /* 0x000fe20000000000 */
[----:B--2---:R-:W-:Y:S01]  /*3800*/  FMUL R38, R38, R43 ;  /* 0x0000002b26267220 */ /* 0x004fe20000400000 */
[----:B------:R-:W-:Y:S01]  /*3810*/  FMUL R43, R3, R10 ;  /* 0x0000000a032b7220 */ /* 0x000fe20000400000 */
[----:B------:R-:W-:Y:S01]  /*3820*/  FMUL R42, R20, R11 ;  /* 0x0000000b142a7220 */ /* 0x000fe20000400000 */
[----:B------:R-:W-:Y:S01]  /*3830*/  FMUL R40, R8, R9 ;  /* 0x0000000908287220 */ /* 0x000fe20000400000 */
[----:B0-----:R-:W-:Y:S01]  /*3840*/  IMAD.WIDE R2, R7, 0x4, R26 ;  /* 0x0000000407027825 */ /* 0x001fe200078e021a */
[----:B------:R-:W-:-:S02]  /*3850*/  CS2R R20, SRZ ;  /* 0x0000000000147805 */ /* 0x000fc4000001ff00 */
[----:B------:R-:W-:Y:S02]  /*3860*/  CS2R R22, SRZ ;  /* 0x0000000000167805 */ /* 0x000fe4000001ff00 */
[----:B------:R-:W-:Y:S02]  /*3870*/  CS2R R8, SRZ ;  /* 0x0000000000087805 */ /* 0x000fe4000001ff00 */
[----:B------:R-:W-:Y:S01]  /*3880*/  CS2R R10, SRZ ;  /* 0x00000000000a7805 */ /* 0x000fe2000001ff00 */
[----:B------:R-:W-:-:S04]  /*3890*/  IMAD.WIDE R26, R5, 0x4, R26 ;  /* 0x00000004051a7825 */ /* 0x000fc800078e021a */
[----:B-1----:R-:W-:Y:S01]  /*38a0*/  IMAD.WIDE R24, R5, 0x4, R36 ;  /* 0x0000000405187825 */ /* 0x002fe200078e0224 */
[----:B------:R0:W2:Y:S04]  /*38b0*/  @P3 LDG.E.EL.128 R20, desc[UR4][R26.64+-0x300] ;  /* 0xfffd00041a143981 */ /* 0x0000a8000c2e1d00 */
[----:B------:R2:W3:Y:S01]  /*38c0*/  @P3 LDG.E.EL.128 R8, desc[UR4][R24.64+-0x300] ;  /* 0xfffd000418083981 */ /* 0x0004e2000c2e1d00 */
[----:B------:R-:W-:-:S06]  /*38d0*/  @!P6 FMUL R52, R52, 16777216 ;  /* 0x4b8000003434e820 */ /* 0x000fcc0000400000 */
[----:B------:R-:W1:Y:S01]  /*38e0*/  MUFU.RCP R52, R52 ;  /* 0x0000003400347308 */ /* 0x000e620000001000 */
[----:B------:R-:W-:Y:S01]  /*38f0*/  @!P6 FMUL R53, R53, 16777216 ;  /* 0x4b8000003535e820 */ /* 0x000fe20000400000 */
[----:B0-----:R-:W-:Y:S02]  /*3900*/  CS2R R26, SRZ ;  /* 0x00000000001a7805 */ /* 0x001fe4000001ff00 */
[----:B------:R-:W-:Y:S01]  /*3910*/  CS2R R34, SRZ ;  /* 0x0000000000227805 */ /* 0x000fe2000001ff00 */
[----:B------:R-:W-:-:S04]  /*3920*/  IMAD.WIDE R36, R7, 0x4, R36 ;  /* 0x0000000407247825 */ /* 0x000fc800078e0224 */
[----:B-1----:R-:W-:-:S04]  /*3930*/  FMUL R53, R52, R53 ;  /* 0x0000003534357220 */ /* 0x002fc80000400000 */
[----:B------:R-:W-:Y:S01]  /*3940*/  FMUL R54, R53, R54 ;  /* 0x0000003635367220 */ /* 0x000fe20000400000 */
[----:B--2---:R-:W-:Y:S02]  /*3950*/  SEL R24, R23, RZ, P3 ;  /* 0x000000ff17187207 */ /* 0x004fe40001800000 */
[----:B---3--:R-:W-:Y:S02]  /*3960*/  SEL R23, R10, RZ, P3 ;  /* 0x000000ff0a177207 */ /* 0x008fe40001800000 */
[----:B------:R-:W-:Y:S02]  /*3970*/  SEL R11, R11, RZ, P3 ;  /* 0x000000ff0b0b7207 */ /* 0x000fe40001800000 */
[----:B------:R-:W-:Y:S02]  /*3980*/  SEL R9, R9, RZ, P3 ;  /* 0x000000ff09097207 */ /* 0x000fe40001800000 */
[----:B------:R-:W-:Y:S01]  /*3990*/  SEL R10, R21, RZ, P3 ;  /* 0x000000ff150a7207 */ /* 0x000fe20001800000 */
[----:B------:R-:W-:Y:S01]  /*39a0*/  FFMA R11, R11, R54, R24 ;  /* 0x000000360b0b7223 */ /* 0x000fe20000000018 */
[----:B------:R-:W-:-:S03]  /*39b0*/  CS2R R24, SRZ ;  /* 0x0000000000187805 */ /* 0x000fc6000001ff00 */
[----:B------:R-:W-:Y:S01]  /*39c0*/  FFMA R9, R9, R32, R10 ;  /* 0x0000002009097223 */ /* 0x000fe2000000000a */
[----:B------:R-:W-:Y:S02]  /*39d0*/  CS2R R32, SRZ ;  /* 0x0000000000207805 */ /* 0x000fe4000001ff00 */
[----:B------:R-:W2:Y:S04]  /*39e0*/  @P0 LDG.E.EL.128 R24, desc[UR4][R36.64+-0x300] ;  /* 0xfffd000424180981 */ /* 0x000ea8000c2e1d00 */
[----:B------:R-:W3:Y:S01]  /*39f0*/  @P0 LDG.E.EL.128 R32, desc[UR4][R2.64+-0x300] ;  /* 0xfffd000402200981 */ /* 0x000ee2000c2e1d00 */
[----:B------:R-:W-:Y:S01]  /*3a00*/  SEL R20, R20, RZ, P3 ;  /* 0x000000ff14147207 */ /* 0x000fe20001800000 */
[----:B------:R-:W-:Y:S01]  /*3a10*/  FMUL R38, R38, R41 ;  /* 0x0000002926267220 */ /* 0x000fe20000400000 */
[----:B------:R-:W-:-:S02]  /*3a20*/  SEL R22, R22, RZ, P3 ;  /* 0x000000ff16167207 */ /* 0x000fc40001800000 */
[----:B------:R-:W-:Y:S02]  /*3a30*/  ISETP.GE.AND P5, PT, R7, 0xc0, PT ;  /* 0x000000c00700780c */ /* 0x000fe40003fa6270 */
[----:B------:R-:W-:Y:S01]  /*3a40*/  ISETP.GE.AND P4, PT, R69, 0xd8c00, PT ;  /* 0x000d8c004500780c */ /* 0x000fe20003f86270 */
[----:B------:R-:W-:Y:S01]  /*3a50*/  FFMA R0, R23, R0, R22 ;  /* 0x0000000017007223 */ /* 0x000fe20000000016 */
[----:B------:R-:W-:Y:S02]  /*3a60*/  ISETP.GE.AND P6, PT, R5, 0xc0, PT ;  /* 0x000000c00500780c */ /* 0x000fe40003fc6270 */
[----:B--2---:R-:W-:Y:S02]  /*3a70*/  SEL R27, R27, RZ, P0 ;  /* 0x000000ff1b1b7207 */ /* 0x004fe40000000000 */
[----:B------:R-:W-:Y:S02]  /*3a80*/  SEL R24, R24, RZ, P0 ;  /* 0x000000ff18187207 */ /* 0x000fe40000000000 */
[----:B---3--:R-:W-:-:S02]  /*3a90*/  SEL R10, R35, RZ, P0 ;  /* 0x000000ff230a7207 */ /* 0x008fc40000000000 */
[----:B------:R-:W-:Y:S02]  /*3aa0*/  SEL R3, R32, RZ, P0 ;  /* 0x000000ff20037207 */ /* 0x000fe40000000000 */
[----:B------:R-:W-:Y:S01]  /*3ab0*/  SEL R25, R25, RZ, P0 ;  /* 0x000000ff19197207 */ /* 0x000fe20000000000 */
[----:B------:R-:W-:Y:S01]  /*3ac0*/  FFMA R42, R27, R42, R10 ;  /* 0x0000002a1b2a7223 */ /* 0x000fe2000000000a */
[----:B------:R-:W-:Y:S01]  /*3ad0*/  SEL R10, R33, RZ, P0 ;  /* 0x000000ff210a7207 */ /* 0x000fe20000000000 */
[----:B------:R-:W-:Y:S01]  /*3ae0*/  FFMA R39, R24, R39, R3 ;  /* 0x0000002718277223 */ /* 0x000fe20000000003 */
[----:B------:R-:W-:Y:S02]  /*3af0*/  SEL R26, R26, RZ, P0 ;  /* 0x000000ff1a1a7207 */ /* 0x000fe40000000000 */
[----:B------:R-:W-:Y:S01]  /*3b00*/  SEL R21, R34, RZ, P0 ;  /* 0x000000ff22157207 */ /* 0x000fe20000000000 */
[----:B------:R-:W-:Y:S01]  /*3b10*/  FFMA R40, R25, R40, R10 ;  /* 0x0000002819287223 */ /* 0x000fe2000000000a */
[----:B------:R-:W-:-:S02]  /*3b20*/  FSETP.GEU.AND P0, PT, R39, RZ, PT ;  /* 0x000000ff2700720b */ /* 0x000fc40003f0e000 */
[----:B------:R-:W-:Y:S01]  /*3b30*/  SEL R3, R8, RZ, P3 ;  /* 0x000000ff08037207 */ /* 0x000fe20001800000 */
[----:B------:R-:W-:Y:S01]  /*3b40*/  FFMA R43, R26, R43, R21 ;  /* 0x0000002b1a2b7223 */ /* 0x000fe20000000015 */
[----:B------:R-:W-:Y:S02]  /*3b50*/  @!P2 FSEL R12, R39, RZ, P0 ;  /* 0x000000ff270ca208 */ /* 0x000fe40000000000 */
[C---:B------:R-:W-:Y:S01]  /*3b60*/  FSETP.GEU.AND P0, PT, R40.reuse, RZ, PT ;  /* 0x000000ff2800720b */ /* 0x040fe20003f0e000 */
[----:B------:R-:W-:Y:S01]  /*3b70*/  FFMA R38, R3, R38, R20 ;  /* 0x0000002603267223 */ /* 0x000fe20000000014 */
[----:B------:R-:W-:Y:S01]  /*3b80*/  FSETP.GEU.AND P3, PT, R43, RZ, PT ;  /* 0x000000ff2b00720b */ /* 0x000fe20003f6e000 */
[----:B------:R-:W0:Y:S01]  /*3b90*/  LDC.64 R2, c[0x0][0x2b0] ;  /* 0x0000ac00ff027b82 */ /* 0x000e220000000a00 */
[----:B------:R-:W-:Y:S02]  /*3ba0*/  SHF.R.U32.HI R10, RZ, 0x8, R31 ;  /* 0x00000008ff0a7819 */ /* 0x000fe4000001161f */
[----:B------:R-:W-:-:S02]  /*3bb0*/  @!P2 FSEL R13, R40, RZ, P0 ;  /* 0x000000ff280da208 */ /* 0x000fc40000000000 */
[----:B------:R-:W-:Y:S02]  /*3bc0*/  @!P2 FSEL R14, R43, RZ, P3 ;  /* 0x000000ff2b0ea208 */ /* 0x000fe40001800000 */
[----:B------:R-:W-:Y:S02]  /*3bd0*/  FSETP.GEU.AND P0, PT, R42, RZ, PT ;  /* 0x000000ff2a00720b */ /* 0x000fe40003f0e000 */
[----:B------:R-:W-:Y:S02]  /*3be0*/  FSETP.GEU.AND P3, PT, R38, RZ, PT ;  /* 0x000000ff2600720b */ /* 0x000fe40003f6e000 */
[----:B------:R-:W-:Y:S02]  /*3bf0*/  LOP3.LUT R10, R10, 0x1, RZ, 0xc0, !PT ;  /* 0x000000010a0a7812 */ /* 0x000fe400078ec0ff */
[----:B------:R-:W-:Y:S02]  /*3c00*/  @!P2 FSEL R15, R42, RZ, P0 ;  /* 0x000000ff2a0fa208 */ /* 0x000fe40000000000 */
[----:B------:R-:W-:-:S02]  /*3c10*/  SHF.R.U32.HI R8, RZ, 0xa, R31 ;  /* 0x0000000aff087819 */ /* 0x000fc4000001161f */
[C---:B------:R-:W-:Y:S02]  /*3c20*/  FSETP.GEU.AND P2, PT, R9.reuse, RZ, PT ;  /* 0x000000ff0900720b */ /* 0x040fe40003f4e000 */
[----:B------:R-:W-:Y:S02]  /*3c30*/  @!P1 FSEL R16, R38, RZ, P3 ;  /* 0x000000ff26109208 */ /* 0x000fe40001800000 */
[----:B------:R-:W-:Y:S02]  /*3c40*/  ISETP.NE.U32.AND P3, PT, R10, 0x1, PT ;  /* 0x000000010a00780c */ /* 0x000fe40003f65070 */
[----:B------:R-:W-:Y:S02]  /*3c50*/  SHF.R.U32.HI R10, RZ, 0x9, R31 ;  /* 0x00000009ff0a7819 */ /* 0x000fe4000001161f */
[----:B------:R-:W-:Y:S02]  /*3c60*/  LOP3.LUT R8, R8, 0x1, RZ, 0xc0, !PT ;  /* 0x0000000108087812 */ /* 0x000fe400078ec0ff */
[----:B------:R-:W-:-:S02]  /*3c70*/  @!P1 FSEL R17, R9, RZ, P2 ;  /* 0x000000ff09119208 */ /* 0x000fc40001000000 */
[C---:B------:R-:W-:Y:S02]  /*3c80*/  FSETP.GEU.AND P2, PT, R11.reuse, RZ, PT ;  /* 0x000000ff0b00720b */ /* 0x040fe40003f4e000 */
[----:B------:R-:W-:Y:S02]  /*3c90*/  LOP3.LUT R10, R10, 0x1, RZ, 0xc0, !PT ;  /* 0x000000010a0a7812 */ /* 0x000fe400078ec0ff */
[----:B------:R-:W-:Y:S02]  /*3ca0*/  SHF.R.U32.HI R9, RZ, 0xb, R31 ;  /* 0x0000000bff097819 */ /* 0x000fe4000001161f */
[----:B------:R-:W-:Y:S02]  /*3cb0*/  ISETP.NE.U32.AND P0, PT, R8, 0x1, PT ;  /* 0x000000010800780c */ /* 0x000fe40003f05070 */
[----:B------:R-:W-:Y:S02]  /*3cc0*/  @!P1 FSEL R19, R11, RZ, P2 ;  /* 0x000000ff0b139208 */ /* 0x000fe40001000000 */
[----:B------:R-:W-:-:S02]  /*3cd0*/  ISETP.NE.U32.AND P2, PT, R10, 0x1, PT ;  /* 0x000000010a00780c */ /* 0x000fc40003f45070 */
[----:B------:R-:W-:Y:S02]  /*3ce0*/  LOP3.LUT R9, R9, 0x1, RZ, 0xc0, !PT ;  /* 0x0000000109097812 */ /* 0x000fe400078ec0ff */
[----:B------:R-:W-:Y:S02]  /*3cf0*/  @!P5 FSEL R14, R28, RZ, P0 ;  /* 0x000000ff1c0ed208 */ /* 0x000fe40000000000 */
[C---:B------:R-:W-:Y:S01]  /*3d00*/  ISETP.GE.AND P0, PT, R6.reuse, 0xd8c00, PT ;  /* 0x000d8c000600780c */ /* 0x040fe20003f06270 */
[----:B0-----:R-:W-:Y:S01]  /*3d10*/  IMAD.WIDE R6, R6, 0x4, R2 ;  /* 0x0000000406067825 */ /* 0x001fe200078e0202 */
[----:B------:R-:W-:Y:S02]  /*3d20*/  @!P5 FSEL R13, R30, RZ, P2 ;  /* 0x000000ff1e0dd208 */ /* 0x000fe40001000000 */
[----:B------:R-:W-:Y:S02]  /*3d30*/  ISETP.NE.U32.AND P2, PT, R9, 0x1, PT ;  /* 0x000000010900780c */ /* 0x000fe40003f45070 */
[----:B------:R-:W-:-:S02]  /*3d40*/  SHF.R.U32.HI R8, RZ, 0xf, R31 ;  /* 0x0000000fff087819 */ /* 0x000fc4000001161f */
[--C-:B------:R-:W-:Y:S02]  /*3d50*/  SHF.R.U32.HI R2, RZ, 0xe, R31.reuse ;  /* 0x0000000eff027819 */ /* 0x100fe4000001161f */
[--C-:B------:R-:W-:Y:S02]  /*3d60*/  SHF.R.U32.HI R3, RZ, 0xc, R31.reuse ;  /* 0x0000000cff037819 */ /* 0x100fe4000001161f */
[----:B------:R-:W-:Y:S02]  /*3d70*/  SHF.R.U32.HI R31, RZ, 0xd, R31 ;  /* 0x0000000dff1f7819 */ /* 0x000fe4000001161f */
[----:B------:R-:W-:Y:S02]  /*3d80*/  @!P5 FSEL R15, R4, RZ, P2 ;  /* 0x000000ff040fd208 */ /* 0x000fe40001000000 */
[----:B------:R-:W-:Y:S02]  /*3d90*/  FSETP.GEU.AND P2, PT, R0, RZ, PT ;  /* 0x000000ff0000720b */ /* 0x000fe40003f4e000 */
[----:B------:R-:W-:-:S02]  /*3da0*/  LOP3.LUT R8, R8, 0x1, RZ, 0xc0, !PT ;  /* 0x0000000108087812 */ /* 0x000fc400078ec0ff */
[----:B------:R-:W-:Y:S02]  /*3db0*/  @!P5 FSEL R12, R29, RZ, P3 ;  /* 0x000000ff1d0cd208 */ /* 0x000fe40001800000 */
[----:B------:R-:W-:Y:S02]  /*3dc0*/  LOP3.LUT R2, R2, 0x1, RZ, 0xc0, !PT ;  /* 0x0000000102027812 */ /* 0x000fe400078ec0ff */
[----:B------:R-:W-:Y:S02]  /*3dd0*/  LOP3.LUT R3, R3, 0x1, RZ, 0xc0, !PT ;  /* 0x0000000103037812 */ /* 0x000fe400078ec0ff */
[----:B------:R-:W-:Y:S02]  /*3de0*/  LOP3.LUT R31, R31, 0x1, RZ, 0xc0, !PT ;  /* 0x000000011f1f7812 */ /* 0x000fe400078ec0ff */
[----:B------:R-:W-:Y:S01]  /*3df0*/  @!P1 FSEL R18, R0, RZ, P2 ;  /* 0x000000ff00129208 */ /* 0x000fe20001000000 */
[----:B------:R0:W-:Y:S01]  /*3e00*/  @!P0 STG.E.128 desc[UR4][R6.64], R12 ;  /* 0x0000000c06008986 */ /* 0x0001e2000c101d04 */
[----:B------:R-:W-:-:S02]  /*3e10*/  ISETP.NE.U32.AND P3, PT, R8, 0x1, PT ;  /* 0x000000010800780c */ /* 0x000fc40003f65070 */
[----:B------:R-:W-:Y:S02]  /*3e20*/  ISETP.NE.U32.AND P1, PT, R2, 0x1, PT ;  /* 0x000000010200780c */ /* 0x000fe40003f25070 */
[----:B------:R-:W-:Y:S02]  /*3e30*/  ISETP.NE.U32.AND P5, PT, R3, 0x1, PT ;  /* 0x000000010300780c */ /* 0x000fe40003fa5070 */
[----:B------:R-:W-:Y:S02]  /*3e40*/  ISETP.NE.U32.AND P2, PT, R31, 0x1, PT ;  /* 0x000000011f00780c */ /* 0x000fe40003f45070 */
[----:B------:R-:W-:Y:S02]  /*3e50*/  @!P6 FSEL R19, R49, RZ, P3 ;  /* 0x000000ff3113e208 */ /* 0x000fe40001800000 */
[----:B------:R-:W-:Y:S02]  /*3e60*/  @!P6 FSEL R16, R48, RZ, P5 ;  /* 0x000000ff3010e208 */ /* 0x000fe40002800000 */
[----:B------:R-:W-:-:S02]  /*3e70*/  @!P6 FSEL R17, R50, RZ, P2 ;  /* 0x000000ff3211e208 */ /* 0x000fc40001000000 */
[----:B------:R-:W-:Y:S01]  /*3e80*/  @!P6 FSEL R18, R47, RZ, P1 ;  /* 0x000000ff2f12e208 */ /* 0x000fe20000800000 */
[----:B0-----:R-:W-:Y:S06]  /*3e90*/  @P4 EXIT ;  /* 0x000000000000494d */ /* 0x001fec0003800000 */
[----:B------:R-:W-:Y:S01]  /*3ea0*/  STG.E.128 desc[UR4][R6.64+0x800], R16 ;  /* 0x0008001006007986 */ /* 0x000fe2000c101d04 */
[----:B------:R-:W-:Y:S05]  /*3eb0*/  EXIT ;  /* 0x000000000000794d */ /* 0x000fea0003800000 */
.L_x_0:
[----:B------:R-:W-:-:S00]  /*3ec0*/  BRA `(.L_x_0) ;  /* 0xfffffffc00fc7947 */ /* 0x000fc0000383ffff */
[----:B------:R-:W-:-:S00]  /*3ed0*/  NOP ;  /* 0x0000000000007918 */ /* 0x000fc00000000000 */
        /* <DEDUP_REMOVED lines=10> */
.L_x_1:


//--------------------- .nv.global.init           --------------------------
	.section	.nv.global.init,"aw",@progbits
.nv.global.init:
	.type		_$_str,@object
	.size		_$_str,(_$_str_$_2 - _$_str)
_$_str:
        /*0000*/ 	.byte	0x5f, 0x5f, 0x43, 0x55, 0x44, 0x41, 0x5f, 0x46, 0x54, 0x5a, 0x00
	.type		_$_str_$_2,@object
	.size		_$_str_$_2,(.L_1 - _$_str_$_2)
_$_str_$_2:
        /*000b*/ 	.byte	0x5f, 0x5f, 0x43, 0x55, 0x44, 0x41, 0x5f, 0x50, 0x52, 0x45, 0x43, 0x5f, 0x53, 0x51, 0x52, 0x54
        /*001b*/ 	.byte	0x00
.L_1:


//--------------------- .nv.constant0.triton_poi_fused_cat_32 --------------------------
	.section	.nv.constant0.triton_poi_fused_cat_32,"a",@progbits
	.sectionflags	@""
	.align	4
.nv.constant0.triton_poi_fused_cat_32:
	.zero		700
